//
// Generated by NVIDIA NVVM Compiler
//
// Compiler Build ID: CL-36424714
// Cuda compilation tools, release 13.0, V13.0.88
// Based on NVVM 20.0.0
//

.version 9.0
.target sm_100
.address_size 64

// _ZZ21mul_kernel_shared_csriiiPKiPKfS2_PfiiE3s_b has been demoted
// _ZZ29mul_kernel_shared_csr_rollingiiiPKiPKfS2_PfiE3s_b has been demoted

.entry _Z21mul_kernel_shared_csriiiPKiPKfS2_Pfii(
	.param .u32 _Z21mul_kernel_shared_csriiiPKiPKfS2_Pfii_param_0,
	.param .u32 _Z21mul_kernel_shared_csriiiPKiPKfS2_Pfii_param_1,
	.param .u32 _Z21mul_kernel_shared_csriiiPKiPKfS2_Pfii_param_2,
	.param .u64 .ptr .align 1 _Z21mul_kernel_shared_csriiiPKiPKfS2_Pfii_param_3,
	.param .u64 .ptr .align 1 _Z21mul_kernel_shared_csriiiPKiPKfS2_Pfii_param_4,
	.param .u64 .ptr .align 1 _Z21mul_kernel_shared_csriiiPKiPKfS2_Pfii_param_5,
	.param .u64 .ptr .align 1 _Z21mul_kernel_shared_csriiiPKiPKfS2_Pfii_param_6,
	.param .u32 _Z21mul_kernel_shared_csriiiPKiPKfS2_Pfii_param_7,
	.param .u32 _Z21mul_kernel_shared_csriiiPKiPKfS2_Pfii_param_8
)
{
	.reg .pred 	%p<19>;
	.reg .b32 	%r<111>;
	.reg .b32 	%f<69>;
	.reg .b64 	%rd<58>;
	// demoted variable
	.shared .align 4 .b8 _ZZ21mul_kernel_shared_csriiiPKiPKfS2_PfiiE3s_b[4096];
	ld.param.u32 	%r25, [_Z21mul_kernel_shared_csriiiPKiPKfS2_Pfii_param_0];
	ld.param.u32 	%r28, [_Z21mul_kernel_shared_csriiiPKiPKfS2_Pfii_param_1];
	ld.param.u64 	%rd6, [_Z21mul_kernel_shared_csriiiPKiPKfS2_Pfii_param_3];
	ld.param.u64 	%rd7, [_Z21mul_kernel_shared_csriiiPKiPKfS2_Pfii_param_4];
	ld.param.u64 	%rd4, [_Z21mul_kernel_shared_csriiiPKiPKfS2_Pfii_param_5];
	ld.param.u64 	%rd5, [_Z21mul_kernel_shared_csriiiPKiPKfS2_Pfii_param_6];
	ld.param.u32 	%r26, [_Z21mul_kernel_shared_csriiiPKiPKfS2_Pfii_param_7];
	ld.param.u32 	%r27, [_Z21mul_kernel_shared_csriiiPKiPKfS2_Pfii_param_8];
	cvta.to.global.u64 	%rd1, %rd6;
	cvta.to.global.u64 	%rd2, %rd7;
	mov.u32 	%r1, %tid.x;
	mov.u32 	%r29, %ctaid.x;
	mov.u32 	%r2, %ntid.x;
	mad.lo.s32 	%r3, %r29, %r2, %r1;
	setp.ge.u32 	%p1, %r3, %r28;
	@%p1 bra 	$L__BB0_19;
	setp.lt.s32 	%p2, %r25, 1;
	@%p2 bra 	$L__BB0_6;
	cvta.to.global.u64 	%rd3, %rd4;
	mov.b32 	%r103, 0;
	mov.u32 	%r33, _ZZ21mul_kernel_shared_csriiiPKiPKfS2_PfiiE3s_b;
$L__BB0_3:
	setp.ge.s32 	%p3, %r1, %r26;
	add.s32 	%r104, %r1, %r103;
	setp.ge.s32 	%p4, %r104, %r25;
	or.pred  	%p5, %p3, %p4;
	mov.u32 	%r105, %r1;
	@%p5 bra 	$L__BB0_5;
$L__BB0_4:
	mul.wide.s32 	%rd8, %r104, 4;
	add.s64 	%rd9, %rd3, %rd8;
	ld.global.f32 	%f13, [%rd9];
	shl.b32 	%r32, %r105, 2;
	add.s32 	%r34, %r33, %r32;
	st.shared.f32 	[%r34], %f13;
	add.s32 	%r105, %r105, %r2;
	setp.lt.s32 	%p6, %r105, %r26;
	add.s32 	%r104, %r105, %r103;
	setp.lt.s32 	%p7, %r104, %r25;
	and.pred  	%p8, %p6, %p7;
	@%p8 bra 	$L__BB0_4;
$L__BB0_5:
	bar.sync 	0;
	add.s32 	%r103, %r103, %r26;
	setp.lt.s32 	%p9, %r103, %r25;
	@%p9 bra 	$L__BB0_3;
$L__BB0_6:
	setp.lt.s32 	%p10, %r27, 1;
	mov.f32 	%f68, 0f00000000;
	@%p10 bra 	$L__BB0_18;
	and.b32  	%r6, %r27, 7;
	setp.lt.u32 	%p11, %r27, 8;
	mov.f32 	%f68, 0f00000000;
	mov.b32 	%r108, 0;
	@%p11 bra 	$L__BB0_10;
	and.b32  	%r108, %r27, 2147483640;
	neg.s32 	%r107, %r108;
	add.s32 	%r106, %r3, 4096;
	mov.f32 	%f68, 0f00000000;
$L__BB0_9:
	.pragma "nounroll";
	add.s32 	%r36, %r106, -4096;
	mul.wide.u32 	%rd10, %r36, 4;
	add.s64 	%rd11, %rd2, %rd10;
	ld.global.f32 	%f18, [%rd11];
	add.s64 	%rd12, %rd1, %rd10;
	ld.global.u32 	%r37, [%rd12];
	shl.b32 	%r38, %r37, 2;
	mov.u32 	%r39, _ZZ21mul_kernel_shared_csriiiPKiPKfS2_PfiiE3s_b;
	add.s32 	%r40, %r39, %r38;
	ld.shared.f32 	%f19, [%r40];
	fma.rn.f32 	%f20, %f18, %f19, %f68;
	add.s32 	%r41, %r106, -3072;
	mul.wide.u32 	%rd13, %r41, 4;
	add.s64 	%rd14, %rd2, %rd13;
	ld.global.f32 	%f21, [%rd14];
	add.s64 	%rd15, %rd1, %rd13;
	ld.global.u32 	%r42, [%rd15];
	shl.b32 	%r43, %r42, 2;
	add.s32 	%r44, %r39, %r43;
	ld.shared.f32 	%f22, [%r44];
	fma.rn.f32 	%f23, %f21, %f22, %f20;
	add.s32 	%r45, %r106, -2048;
	mul.wide.u32 	%rd16, %r45, 4;
	add.s64 	%rd17, %rd2, %rd16;
	ld.global.f32 	%f24, [%rd17];
	add.s64 	%rd18, %rd1, %rd16;
	ld.global.u32 	%r46, [%rd18];
	shl.b32 	%r47, %r46, 2;
	add.s32 	%r48, %r39, %r47;
	ld.shared.f32 	%f25, [%r48];
	fma.rn.f32 	%f26, %f24, %f25, %f23;
	add.s32 	%r49, %r106, -1024;
	mul.wide.u32 	%rd19, %r49, 4;
	add.s64 	%rd20, %rd2, %rd19;
	ld.global.f32 	%f27, [%rd20];
	add.s64 	%rd21, %rd1, %rd19;
	ld.global.u32 	%r50, [%rd21];
	shl.b32 	%r51, %r50, 2;
	add.s32 	%r52, %r39, %r51;
	ld.shared.f32 	%f28, [%r52];
	fma.rn.f32 	%f29, %f27, %f28, %f26;
	add.s32 	%r53, %r106, 3072;
	mul.wide.u32 	%rd22, %r106, 4;
	add.s64 	%rd23, %rd2, %rd22;
	ld.global.f32 	%f30, [%rd23];
	add.s64 	%rd24, %rd1, %rd22;
	ld.global.u32 	%r54, [%rd24];
	shl.b32 	%r55, %r54, 2;
	add.s32 	%r56, %r39, %r55;
	ld.shared.f32 	%f31, [%r56];
	fma.rn.f32 	%f32, %f30, %f31, %f29;
	add.s32 	%r57, %r106, 1024;
	mul.wide.u32 	%rd25, %r57, 4;
	add.s64 	%rd26, %rd2, %rd25;
	ld.global.f32 	%f33, [%rd26];
	add.s64 	%rd27, %rd1, %rd25;
	ld.global.u32 	%r58, [%rd27];
	shl.b32 	%r59, %r58, 2;
	add.s32 	%r60, %r39, %r59;
	ld.shared.f32 	%f34, [%r60];
	fma.rn.f32 	%f35, %f33, %f34, %f32;
	add.s32 	%r61, %r106, 2048;
	mul.wide.u32 	%rd28, %r61, 4;
	add.s64 	%rd29, %rd2, %rd28;
	ld.global.f32 	%f36, [%rd29];
	add.s64 	%rd30, %rd1, %rd28;
	ld.global.u32 	%r62, [%rd30];
	shl.b32 	%r63, %r62, 2;
	add.s32 	%r64, %r39, %r63;
	ld.shared.f32 	%f37, [%r64];
	fma.rn.f32 	%f38, %f36, %f37, %f35;
	mul.wide.u32 	%rd31, %r53, 4;
	add.s64 	%rd32, %rd2, %rd31;
	ld.global.f32 	%f39, [%rd32];
	add.s64 	%rd33, %rd1, %rd31;
	ld.global.u32 	%r65, [%rd33];
	shl.b32 	%r66, %r65, 2;
	add.s32 	%r67, %r39, %r66;
	ld.shared.f32 	%f40, [%r67];
	fma.rn.f32 	%f68, %f39, %f40, %f38;
	add.s32 	%r107, %r107, 8;
	add.s32 	%r106, %r106, 8192;
	setp.ne.s32 	%p12, %r107, 0;
	@%p12 bra 	$L__BB0_9;
$L__BB0_10:
	setp.eq.s32 	%p13, %r6, 0;
	@%p13 bra 	$L__BB0_18;
	and.b32  	%r20, %r27, 3;
	setp.lt.u32 	%p14, %r6, 4;
	@%p14 bra 	$L__BB0_13;
	shl.b32 	%r68, %r108, 10;
	add.s32 	%r69, %r68, %r3;
	mul.wide.u32 	%rd34, %r69, 4;
	add.s64 	%rd35, %rd2, %rd34;
	ld.global.f32 	%f42, [%rd35];
	add.s64 	%rd36, %rd1, %rd34;
	ld.global.u32 	%r70, [%rd36];
	shl.b32 	%r71, %r70, 2;
	mov.u32 	%r72, _ZZ21mul_kernel_shared_csriiiPKiPKfS2_PfiiE3s_b;
	add.s32 	%r73, %r72, %r71;
	ld.shared.f32 	%f43, [%r73];
	fma.rn.f32 	%f44, %f42, %f43, %f68;
	add.s32 	%r74, %r69, 1024;
	mul.wide.u32 	%rd37, %r74, 4;
	add.s64 	%rd38, %rd2, %rd37;
	ld.global.f32 	%f45, [%rd38];
	add.s64 	%rd39, %rd1, %rd37;
	ld.global.u32 	%r75, [%rd39];
	shl.b32 	%r76, %r75, 2;
	add.s32 	%r77, %r72, %r76;
	ld.shared.f32 	%f46, [%r77];
	fma.rn.f32 	%f47, %f45, %f46, %f44;
	add.s32 	%r78, %r69, 2048;
	mul.wide.u32 	%rd40, %r78, 4;
	add.s64 	%rd41, %rd2, %rd40;
	ld.global.f32 	%f48, [%rd41];
	add.s64 	%rd42, %rd1, %rd40;
	ld.global.u32 	%r79, [%rd42];
	shl.b32 	%r80, %r79, 2;
	add.s32 	%r81, %r72, %r80;
	ld.shared.f32 	%f49, [%r81];
	fma.rn.f32 	%f50, %f48, %f49, %f47;
	add.s32 	%r82, %r69, 3072;
	mul.wide.u32 	%rd43, %r82, 4;
	add.s64 	%rd44, %rd2, %rd43;
	ld.global.f32 	%f51, [%rd44];
	add.s64 	%rd45, %rd1, %rd43;
	ld.global.u32 	%r83, [%rd45];
	shl.b32 	%r84, %r83, 2;
	add.s32 	%r85, %r72, %r84;
	ld.shared.f32 	%f52, [%r85];
	fma.rn.f32 	%f68, %f51, %f52, %f50;
	add.s32 	%r108, %r108, 4;
$L__BB0_13:
	setp.eq.s32 	%p15, %r20, 0;
	@%p15 bra 	$L__BB0_18;
	setp.eq.s32 	%p16, %r20, 1;
	@%p16 bra 	$L__BB0_16;
	shl.b32 	%r86, %r108, 10;
	add.s32 	%r87, %r86, %r3;
	mul.wide.u32 	%rd46, %r87, 4;
	add.s64 	%rd47, %rd2, %rd46;
	ld.global.f32 	%f54, [%rd47];
	add.s64 	%rd48, %rd1, %rd46;
	ld.global.u32 	%r88, [%rd48];
	shl.b32 	%r89, %r88, 2;
	mov.u32 	%r90, _ZZ21mul_kernel_shared_csriiiPKiPKfS2_PfiiE3s_b;
	add.s32 	%r91, %r90, %r89;
	ld.shared.f32 	%f55, [%r91];
	fma.rn.f32 	%f56, %f54, %f55, %f68;
	add.s32 	%r92, %r87, 1024;
	mul.wide.u32 	%rd49, %r92, 4;
	add.s64 	%rd50, %rd2, %rd49;
	ld.global.f32 	%f57, [%rd50];
	add.s64 	%rd51, %rd1, %rd49;
	ld.global.u32 	%r93, [%rd51];
	shl.b32 	%r94, %r93, 2;
	add.s32 	%r95, %r90, %r94;
	ld.shared.f32 	%f58, [%r95];
	fma.rn.f32 	%f68, %f57, %f58, %f56;
	add.s32 	%r108, %r108, 2;
$L__BB0_16:
	and.b32  	%r96, %r27, 1;
	setp.eq.b32 	%p17, %r96, 1;
	not.pred 	%p18, %p17;
	@%p18 bra 	$L__BB0_18;
	shl.b32 	%r97, %r108, 10;
	add.s32 	%r98, %r97, %r3;
	mul.wide.u32 	%rd52, %r98, 4;
	add.s64 	%rd53, %rd2, %rd52;
	ld.global.f32 	%f59, [%rd53];
	add.s64 	%rd54, %rd1, %rd52;
	ld.global.u32 	%r99, [%rd54];
	shl.b32 	%r100, %r99, 2;
	mov.u32 	%r101, _ZZ21mul_kernel_shared_csriiiPKiPKfS2_PfiiE3s_b;
	add.s32 	%r102, %r101, %r100;
	ld.shared.f32 	%f60, [%r102];
	fma.rn.f32 	%f68, %f59, %f60, %f68;
$L__BB0_18:
	cvta.to.global.u64 	%rd55, %rd5;
	mul.wide.u32 	%rd56, %r3, 4;
	add.s64 	%rd57, %rd55, %rd56;
	st.global.f32 	[%rd57], %f68;
$L__BB0_19:
	ret;

}
.entry _Z29mul_kernel_shared_csr_rollingiiiPKiPKfS2_Pfi(
	.param .u32 _Z29mul_kernel_shared_csr_rollingiiiPKiPKfS2_Pfi_param_0,
	.param .u32 _Z29mul_kernel_shared_csr_rollingiiiPKiPKfS2_Pfi_param_1,
	.param .u32 _Z29mul_kernel_shared_csr_rollingiiiPKiPKfS2_Pfi_param_2,
	.param .u64 .ptr .align 1 _Z29mul_kernel_shared_csr_rollingiiiPKiPKfS2_Pfi_param_3,
	.param .u64 .ptr .align 1 _Z29mul_kernel_shared_csr_rollingiiiPKiPKfS2_Pfi_param_4,
	.param .u64 .ptr .align 1 _Z29mul_kernel_shared_csr_rollingiiiPKiPKfS2_Pfi_param_5,
	.param .u64 .ptr .align 1 _Z29mul_kernel_shared_csr_rollingiiiPKiPKfS2_Pfi_param_6,
	.param .u32 _Z29mul_kernel_shared_csr_rollingiiiPKiPKfS2_Pfi_param_7
)
{
	.reg .pred 	%p<10>;
	.reg .b32 	%r<1047>;
	.reg .b32 	%f<770>;
	.reg .b64 	%rd<780>;
	// demoted variable
	.shared .align 4 .b8 _ZZ29mul_kernel_shared_csr_rollingiiiPKiPKfS2_PfiE3s_b[4096];
	ld.param.u32 	%r11, [_Z29mul_kernel_shared_csr_rollingiiiPKiPKfS2_Pfi_param_0];
	ld.param.u32 	%r13, [_Z29mul_kernel_shared_csr_rollingiiiPKiPKfS2_Pfi_param_1];
	ld.param.u64 	%rd2, [_Z29mul_kernel_shared_csr_rollingiiiPKiPKfS2_Pfi_param_3];
	ld.param.u64 	%rd3, [_Z29mul_kernel_shared_csr_rollingiiiPKiPKfS2_Pfi_param_4];
	ld.param.u64 	%rd4, [_Z29mul_kernel_shared_csr_rollingiiiPKiPKfS2_Pfi_param_5];
	ld.param.u64 	%rd5, [_Z29mul_kernel_shared_csr_rollingiiiPKiPKfS2_Pfi_param_6];
	ld.param.u32 	%r12, [_Z29mul_kernel_shared_csr_rollingiiiPKiPKfS2_Pfi_param_7];
	mov.u32 	%r1, %tid.x;
	mov.u32 	%r14, %ctaid.x;
	mov.u32 	%r2, %ntid.x;
	mad.lo.s32 	%r3, %r14, %r2, %r1;
	setp.ge.u32 	%p1, %r3, %r13;
	@%p1 bra 	$L__BB1_8;
	setp.lt.s32 	%p2, %r11, 1;
	@%p2 bra 	$L__BB1_7;
	cvta.to.global.u64 	%rd1, %rd4;
	mov.b32 	%r1044, 0;
	mov.u32 	%r18, _ZZ29mul_kernel_shared_csr_rollingiiiPKiPKfS2_PfiE3s_b;
$L__BB1_3:
	setp.ge.s32 	%p3, %r1, %r12;
	add.s32 	%r1045, %r1, %r1044;
	setp.ge.s32 	%p4, %r1045, %r11;
	or.pred  	%p5, %p3, %p4;
	@%p5 bra 	$L__BB1_6;
	mov.u32 	%r1046, %r1;
$L__BB1_5:
	mul.wide.s32 	%rd6, %r1045, 4;
	add.s64 	%rd7, %rd1, %rd6;
	ld.global.f32 	%f1, [%rd7];
	shl.b32 	%r17, %r1046, 2;
	add.s32 	%r19, %r18, %r17;
	st.shared.f32 	[%r19], %f1;
	add.s32 	%r1046, %r1046, %r2;
	setp.lt.s32 	%p6, %r1046, %r12;
	add.s32 	%r1045, %r1046, %r1044;
	setp.lt.s32 	%p7, %r1045, %r11;
	and.pred  	%p8, %p6, %p7;
	@%p8 bra 	$L__BB1_5;
$L__BB1_6:
	bar.sync 	0;
	add.s32 	%r1044, %r1044, %r12;
	setp.lt.s32 	%p9, %r1044, %r11;
	@%p9 bra 	$L__BB1_3;
$L__BB1_7:
	cvta.to.global.u64 	%rd8, %rd2;
	cvta.to.global.u64 	%rd9, %rd3;
	mul.wide.u32 	%rd10, %r3, 4;
	add.s64 	%rd11, %rd9, %rd10;
	ld.global.f32 	%f2, [%rd11];
	add.s64 	%rd12, %rd8, %rd10;
	ld.global.u32 	%r20, [%rd12];
	shl.b32 	%r21, %r20, 2;
	mov.u32 	%r22, _ZZ29mul_kernel_shared_csr_rollingiiiPKiPKfS2_PfiE3s_b;
	add.s32 	%r23, %r22, %r21;
	ld.shared.f32 	%f3, [%r23];
	fma.rn.f32 	%f4, %f2, %f3, 0f00000000;
	add.s32 	%r24, %r3, 1024;
	mul.wide.u32 	%rd13, %r24, 4;
	add.s64 	%rd14, %rd9, %rd13;
	ld.global.f32 	%f5, [%rd14];
	add.s64 	%rd15, %rd8, %rd13;
	ld.global.u32 	%r25, [%rd15];
	shl.b32 	%r26, %r25, 2;
	add.s32 	%r27, %r22, %r26;
	ld.shared.f32 	%f6, [%r27];
	fma.rn.f32 	%f7, %f5, %f6, %f4;
	add.s32 	%r28, %r3, 2048;
	mul.wide.u32 	%rd16, %r28, 4;
	add.s64 	%rd17, %rd9, %rd16;
	ld.global.f32 	%f8, [%rd17];
	add.s64 	%rd18, %rd8, %rd16;
	ld.global.u32 	%r29, [%rd18];
	shl.b32 	%r30, %r29, 2;
	add.s32 	%r31, %r22, %r30;
	ld.shared.f32 	%f9, [%r31];
	fma.rn.f32 	%f10, %f8, %f9, %f7;
	add.s32 	%r32, %r3, 3072;
	mul.wide.u32 	%rd19, %r32, 4;
	add.s64 	%rd20, %rd9, %rd19;
	ld.global.f32 	%f11, [%rd20];
	add.s64 	%rd21, %rd8, %rd19;
	ld.global.u32 	%r33, [%rd21];
	shl.b32 	%r34, %r33, 2;
	add.s32 	%r35, %r22, %r34;
	ld.shared.f32 	%f12, [%r35];
	fma.rn.f32 	%f13, %f11, %f12, %f10;
	add.s32 	%r36, %r3, 4096;
	mul.wide.u32 	%rd22, %r36, 4;
	add.s64 	%rd23, %rd9, %rd22;
	ld.global.f32 	%f14, [%rd23];
	add.s64 	%rd24, %rd8, %rd22;
	ld.global.u32 	%r37, [%rd24];
	shl.b32 	%r38, %r37, 2;
	add.s32 	%r39, %r22, %r38;
	ld.shared.f32 	%f15, [%r39];
	fma.rn.f32 	%f16, %f14, %f15, %f13;
	add.s32 	%r40, %r3, 5120;
	mul.wide.u32 	%rd25, %r40, 4;
	add.s64 	%rd26, %rd9, %rd25;
	ld.global.f32 	%f17, [%rd26];
	add.s64 	%rd27, %rd8, %rd25;
	ld.global.u32 	%r41, [%rd27];
	shl.b32 	%r42, %r41, 2;
	add.s32 	%r43, %r22, %r42;
	ld.shared.f32 	%f18, [%r43];
	fma.rn.f32 	%f19, %f17, %f18, %f16;
	add.s32 	%r44, %r3, 6144;
	mul.wide.u32 	%rd28, %r44, 4;
	add.s64 	%rd29, %rd9, %rd28;
	ld.global.f32 	%f20, [%rd29];
	add.s64 	%rd30, %rd8, %rd28;
	ld.global.u32 	%r45, [%rd30];
	shl.b32 	%r46, %r45, 2;
	add.s32 	%r47, %r22, %r46;
	ld.shared.f32 	%f21, [%r47];
	fma.rn.f32 	%f22, %f20, %f21, %f19;
	add.s32 	%r48, %r3, 7168;
	mul.wide.u32 	%rd31, %r48, 4;
	add.s64 	%rd32, %rd9, %rd31;
	ld.global.f32 	%f23, [%rd32];
	add.s64 	%rd33, %rd8, %rd31;
	ld.global.u32 	%r49, [%rd33];
	shl.b32 	%r50, %r49, 2;
	add.s32 	%r51, %r22, %r50;
	ld.shared.f32 	%f24, [%r51];
	fma.rn.f32 	%f25, %f23, %f24, %f22;
	add.s32 	%r52, %r3, 8192;
	mul.wide.u32 	%rd34, %r52, 4;
	add.s64 	%rd35, %rd9, %rd34;
	ld.global.f32 	%f26, [%rd35];
	add.s64 	%rd36, %rd8, %rd34;
	ld.global.u32 	%r53, [%rd36];
	shl.b32 	%r54, %r53, 2;
	add.s32 	%r55, %r22, %r54;
	ld.shared.f32 	%f27, [%r55];
	fma.rn.f32 	%f28, %f26, %f27, %f25;
	add.s32 	%r56, %r3, 9216;
	mul.wide.u32 	%rd37, %r56, 4;
	add.s64 	%rd38, %rd9, %rd37;
	ld.global.f32 	%f29, [%rd38];
	add.s64 	%rd39, %rd8, %rd37;
	ld.global.u32 	%r57, [%rd39];
	shl.b32 	%r58, %r57, 2;
	add.s32 	%r59, %r22, %r58;
	ld.shared.f32 	%f30, [%r59];
	fma.rn.f32 	%f31, %f29, %f30, %f28;
	add.s32 	%r60, %r3, 10240;
	mul.wide.u32 	%rd40, %r60, 4;
	add.s64 	%rd41, %rd9, %rd40;
	ld.global.f32 	%f32, [%rd41];
	add.s64 	%rd42, %rd8, %rd40;
	ld.global.u32 	%r61, [%rd42];
	shl.b32 	%r62, %r61, 2;
	add.s32 	%r63, %r22, %r62;
	ld.shared.f32 	%f33, [%r63];
	fma.rn.f32 	%f34, %f32, %f33, %f31;
	add.s32 	%r64, %r3, 11264;
	mul.wide.u32 	%rd43, %r64, 4;
	add.s64 	%rd44, %rd9, %rd43;
	ld.global.f32 	%f35, [%rd44];
	add.s64 	%rd45, %rd8, %rd43;
	ld.global.u32 	%r65, [%rd45];
	shl.b32 	%r66, %r65, 2;
	add.s32 	%r67, %r22, %r66;
	ld.shared.f32 	%f36, [%r67];
	fma.rn.f32 	%f37, %f35, %f36, %f34;
	add.s32 	%r68, %r3, 12288;
	mul.wide.u32 	%rd46, %r68, 4;
	add.s64 	%rd47, %rd9, %rd46;
	ld.global.f32 	%f38, [%rd47];
	add.s64 	%rd48, %rd8, %rd46;
	ld.global.u32 	%r69, [%rd48];
	shl.b32 	%r70, %r69, 2;
	add.s32 	%r71, %r22, %r70;
	ld.shared.f32 	%f39, [%r71];
	fma.rn.f32 	%f40, %f38, %f39, %f37;
	add.s32 	%r72, %r3, 13312;
	mul.wide.u32 	%rd49, %r72, 4;
	add.s64 	%rd50, %rd9, %rd49;
	ld.global.f32 	%f41, [%rd50];
	add.s64 	%rd51, %rd8, %rd49;
	ld.global.u32 	%r73, [%rd51];
	shl.b32 	%r74, %r73, 2;
	add.s32 	%r75, %r22, %r74;
	ld.shared.f32 	%f42, [%r75];
	fma.rn.f32 	%f43, %f41, %f42, %f40;
	add.s32 	%r76, %r3, 14336;
	mul.wide.u32 	%rd52, %r76, 4;
	add.s64 	%rd53, %rd9, %rd52;
	ld.global.f32 	%f44, [%rd53];
	add.s64 	%rd54, %rd8, %rd52;
	ld.global.u32 	%r77, [%rd54];
	shl.b32 	%r78, %r77, 2;
	add.s32 	%r79, %r22, %r78;
	ld.shared.f32 	%f45, [%r79];
	fma.rn.f32 	%f46, %f44, %f45, %f43;
	add.s32 	%r80, %r3, 15360;
	mul.wide.u32 	%rd55, %r80, 4;
	add.s64 	%rd56, %rd9, %rd55;
	ld.global.f32 	%f47, [%rd56];
	add.s64 	%rd57, %rd8, %rd55;
	ld.global.u32 	%r81, [%rd57];
	shl.b32 	%r82, %r81, 2;
	add.s32 	%r83, %r22, %r82;
	ld.shared.f32 	%f48, [%r83];
	fma.rn.f32 	%f49, %f47, %f48, %f46;
	add.s32 	%r84, %r3, 16384;
	mul.wide.u32 	%rd58, %r84, 4;
	add.s64 	%rd59, %rd9, %rd58;
	ld.global.f32 	%f50, [%rd59];
	add.s64 	%rd60, %rd8, %rd58;
	ld.global.u32 	%r85, [%rd60];
	shl.b32 	%r86, %r85, 2;
	add.s32 	%r87, %r22, %r86;
	ld.shared.f32 	%f51, [%r87];
	fma.rn.f32 	%f52, %f50, %f51, %f49;
	add.s32 	%r88, %r3, 17408;
	mul.wide.u32 	%rd61, %r88, 4;
	add.s64 	%rd62, %rd9, %rd61;
	ld.global.f32 	%f53, [%rd62];
	add.s64 	%rd63, %rd8, %rd61;
	ld.global.u32 	%r89, [%rd63];
	shl.b32 	%r90, %r89, 2;
	add.s32 	%r91, %r22, %r90;
	ld.shared.f32 	%f54, [%r91];
	fma.rn.f32 	%f55, %f53, %f54, %f52;
	add.s32 	%r92, %r3, 18432;
	mul.wide.u32 	%rd64, %r92, 4;
	add.s64 	%rd65, %rd9, %rd64;
	ld.global.f32 	%f56, [%rd65];
	add.s64 	%rd66, %rd8, %rd64;
	ld.global.u32 	%r93, [%rd66];
	shl.b32 	%r94, %r93, 2;
	add.s32 	%r95, %r22, %r94;
	ld.shared.f32 	%f57, [%r95];
	fma.rn.f32 	%f58, %f56, %f57, %f55;
	add.s32 	%r96, %r3, 19456;
	mul.wide.u32 	%rd67, %r96, 4;
	add.s64 	%rd68, %rd9, %rd67;
	ld.global.f32 	%f59, [%rd68];
	add.s64 	%rd69, %rd8, %rd67;
	ld.global.u32 	%r97, [%rd69];
	shl.b32 	%r98, %r97, 2;
	add.s32 	%r99, %r22, %r98;
	ld.shared.f32 	%f60, [%r99];
	fma.rn.f32 	%f61, %f59, %f60, %f58;
	add.s32 	%r100, %r3, 20480;
	mul.wide.u32 	%rd70, %r100, 4;
	add.s64 	%rd71, %rd9, %rd70;
	ld.global.f32 	%f62, [%rd71];
	add.s64 	%rd72, %rd8, %rd70;
	ld.global.u32 	%r101, [%rd72];
	shl.b32 	%r102, %r101, 2;
	add.s32 	%r103, %r22, %r102;
	ld.shared.f32 	%f63, [%r103];
	fma.rn.f32 	%f64, %f62, %f63, %f61;
	add.s32 	%r104, %r3, 21504;
	mul.wide.u32 	%rd73, %r104, 4;
	add.s64 	%rd74, %rd9, %rd73;
	ld.global.f32 	%f65, [%rd74];
	add.s64 	%rd75, %rd8, %rd73;
	ld.global.u32 	%r105, [%rd75];
	shl.b32 	%r106, %r105, 2;
	add.s32 	%r107, %r22, %r106;
	ld.shared.f32 	%f66, [%r107];
	fma.rn.f32 	%f67, %f65, %f66, %f64;
	add.s32 	%r108, %r3, 22528;
	mul.wide.u32 	%rd76, %r108, 4;
	add.s64 	%rd77, %rd9, %rd76;
	ld.global.f32 	%f68, [%rd77];
	add.s64 	%rd78, %rd8, %rd76;
	ld.global.u32 	%r109, [%rd78];
	shl.b32 	%r110, %r109, 2;
	add.s32 	%r111, %r22, %r110;
	ld.shared.f32 	%f69, [%r111];
	fma.rn.f32 	%f70, %f68, %f69, %f67;
	add.s32 	%r112, %r3, 23552;
	mul.wide.u32 	%rd79, %r112, 4;
	add.s64 	%rd80, %rd9, %rd79;
	ld.global.f32 	%f71, [%rd80];
	add.s64 	%rd81, %rd8, %rd79;
	ld.global.u32 	%r113, [%rd81];
	shl.b32 	%r114, %r113, 2;
	add.s32 	%r115, %r22, %r114;
	ld.shared.f32 	%f72, [%r115];
	fma.rn.f32 	%f73, %f71, %f72, %f70;
	add.s32 	%r116, %r3, 24576;
	mul.wide.u32 	%rd82, %r116, 4;
	add.s64 	%rd83, %rd9, %rd82;
	ld.global.f32 	%f74, [%rd83];
	add.s64 	%rd84, %rd8, %rd82;
	ld.global.u32 	%r117, [%rd84];
	shl.b32 	%r118, %r117, 2;
	add.s32 	%r119, %r22, %r118;
	ld.shared.f32 	%f75, [%r119];
	fma.rn.f32 	%f76, %f74, %f75, %f73;
	add.s32 	%r120, %r3, 25600;
	mul.wide.u32 	%rd85, %r120, 4;
	add.s64 	%rd86, %rd9, %rd85;
	ld.global.f32 	%f77, [%rd86];
	add.s64 	%rd87, %rd8, %rd85;
	ld.global.u32 	%r121, [%rd87];
	shl.b32 	%r122, %r121, 2;
	add.s32 	%r123, %r22, %r122;
	ld.shared.f32 	%f78, [%r123];
	fma.rn.f32 	%f79, %f77, %f78, %f76;
	add.s32 	%r124, %r3, 26624;
	mul.wide.u32 	%rd88, %r124, 4;
	add.s64 	%rd89, %rd9, %rd88;
	ld.global.f32 	%f80, [%rd89];
	add.s64 	%rd90, %rd8, %rd88;
	ld.global.u32 	%r125, [%rd90];
	shl.b32 	%r126, %r125, 2;
	add.s32 	%r127, %r22, %r126;
	ld.shared.f32 	%f81, [%r127];
	fma.rn.f32 	%f82, %f80, %f81, %f79;
	add.s32 	%r128, %r3, 27648;
	mul.wide.u32 	%rd91, %r128, 4;
	add.s64 	%rd92, %rd9, %rd91;
	ld.global.f32 	%f83, [%rd92];
	add.s64 	%rd93, %rd8, %rd91;
	ld.global.u32 	%r129, [%rd93];
	shl.b32 	%r130, %r129, 2;
	add.s32 	%r131, %r22, %r130;
	ld.shared.f32 	%f84, [%r131];
	fma.rn.f32 	%f85, %f83, %f84, %f82;
	add.s32 	%r132, %r3, 28672;
	mul.wide.u32 	%rd94, %r132, 4;
	add.s64 	%rd95, %rd9, %rd94;
	ld.global.f32 	%f86, [%rd95];
	add.s64 	%rd96, %rd8, %rd94;
	ld.global.u32 	%r133, [%rd96];
	shl.b32 	%r134, %r133, 2;
	add.s32 	%r135, %r22, %r134;
	ld.shared.f32 	%f87, [%r135];
	fma.rn.f32 	%f88, %f86, %f87, %f85;
	add.s32 	%r136, %r3, 29696;
	mul.wide.u32 	%rd97, %r136, 4;
	add.s64 	%rd98, %rd9, %rd97;
	ld.global.f32 	%f89, [%rd98];
	add.s64 	%rd99, %rd8, %rd97;
	ld.global.u32 	%r137, [%rd99];
	shl.b32 	%r138, %r137, 2;
	add.s32 	%r139, %r22, %r138;
	ld.shared.f32 	%f90, [%r139];
	fma.rn.f32 	%f91, %f89, %f90, %f88;
	add.s32 	%r140, %r3, 30720;
	mul.wide.u32 	%rd100, %r140, 4;
	add.s64 	%rd101, %rd9, %rd100;
	ld.global.f32 	%f92, [%rd101];
	add.s64 	%rd102, %rd8, %rd100;
	ld.global.u32 	%r141, [%rd102];
	shl.b32 	%r142, %r141, 2;
	add.s32 	%r143, %r22, %r142;
	ld.shared.f32 	%f93, [%r143];
	fma.rn.f32 	%f94, %f92, %f93, %f91;
	add.s32 	%r144, %r3, 31744;
	mul.wide.u32 	%rd103, %r144, 4;
	add.s64 	%rd104, %rd9, %rd103;
	ld.global.f32 	%f95, [%rd104];
	add.s64 	%rd105, %rd8, %rd103;
	ld.global.u32 	%r145, [%rd105];
	shl.b32 	%r146, %r145, 2;
	add.s32 	%r147, %r22, %r146;
	ld.shared.f32 	%f96, [%r147];
	fma.rn.f32 	%f97, %f95, %f96, %f94;
	add.s32 	%r148, %r3, 32768;
	mul.wide.u32 	%rd106, %r148, 4;
	add.s64 	%rd107, %rd9, %rd106;
	ld.global.f32 	%f98, [%rd107];
	add.s64 	%rd108, %rd8, %rd106;
	ld.global.u32 	%r149, [%rd108];
	shl.b32 	%r150, %r149, 2;
	add.s32 	%r151, %r22, %r150;
	ld.shared.f32 	%f99, [%r151];
	fma.rn.f32 	%f100, %f98, %f99, %f97;
	add.s32 	%r152, %r3, 33792;
	mul.wide.u32 	%rd109, %r152, 4;
	add.s64 	%rd110, %rd9, %rd109;
	ld.global.f32 	%f101, [%rd110];
	add.s64 	%rd111, %rd8, %rd109;
	ld.global.u32 	%r153, [%rd111];
	shl.b32 	%r154, %r153, 2;
	add.s32 	%r155, %r22, %r154;
	ld.shared.f32 	%f102, [%r155];
	fma.rn.f32 	%f103, %f101, %f102, %f100;
	add.s32 	%r156, %r3, 34816;
	mul.wide.u32 	%rd112, %r156, 4;
	add.s64 	%rd113, %rd9, %rd112;
	ld.global.f32 	%f104, [%rd113];
	add.s64 	%rd114, %rd8, %rd112;
	ld.global.u32 	%r157, [%rd114];
	shl.b32 	%r158, %r157, 2;
	add.s32 	%r159, %r22, %r158;
	ld.shared.f32 	%f105, [%r159];
	fma.rn.f32 	%f106, %f104, %f105, %f103;
	add.s32 	%r160, %r3, 35840;
	mul.wide.u32 	%rd115, %r160, 4;
	add.s64 	%rd116, %rd9, %rd115;
	ld.global.f32 	%f107, [%rd116];
	add.s64 	%rd117, %rd8, %rd115;
	ld.global.u32 	%r161, [%rd117];
	shl.b32 	%r162, %r161, 2;
	add.s32 	%r163, %r22, %r162;
	ld.shared.f32 	%f108, [%r163];
	fma.rn.f32 	%f109, %f107, %f108, %f106;
	add.s32 	%r164, %r3, 36864;
	mul.wide.u32 	%rd118, %r164, 4;
	add.s64 	%rd119, %rd9, %rd118;
	ld.global.f32 	%f110, [%rd119];
	add.s64 	%rd120, %rd8, %rd118;
	ld.global.u32 	%r165, [%rd120];
	shl.b32 	%r166, %r165, 2;
	add.s32 	%r167, %r22, %r166;
	ld.shared.f32 	%f111, [%r167];
	fma.rn.f32 	%f112, %f110, %f111, %f109;
	add.s32 	%r168, %r3, 37888;
	mul.wide.u32 	%rd121, %r168, 4;
	add.s64 	%rd122, %rd9, %rd121;
	ld.global.f32 	%f113, [%rd122];
	add.s64 	%rd123, %rd8, %rd121;
	ld.global.u32 	%r169, [%rd123];
	shl.b32 	%r170, %r169, 2;
	add.s32 	%r171, %r22, %r170;
	ld.shared.f32 	%f114, [%r171];
	fma.rn.f32 	%f115, %f113, %f114, %f112;
	add.s32 	%r172, %r3, 38912;
	mul.wide.u32 	%rd124, %r172, 4;
	add.s64 	%rd125, %rd9, %rd124;
	ld.global.f32 	%f116, [%rd125];
	add.s64 	%rd126, %rd8, %rd124;
	ld.global.u32 	%r173, [%rd126];
	shl.b32 	%r174, %r173, 2;
	add.s32 	%r175, %r22, %r174;
	ld.shared.f32 	%f117, [%r175];
	fma.rn.f32 	%f118, %f116, %f117, %f115;
	add.s32 	%r176, %r3, 39936;
	mul.wide.u32 	%rd127, %r176, 4;
	add.s64 	%rd128, %rd9, %rd127;
	ld.global.f32 	%f119, [%rd128];
	add.s64 	%rd129, %rd8, %rd127;
	ld.global.u32 	%r177, [%rd129];
	shl.b32 	%r178, %r177, 2;
	add.s32 	%r179, %r22, %r178;
	ld.shared.f32 	%f120, [%r179];
	fma.rn.f32 	%f121, %f119, %f120, %f118;
	add.s32 	%r180, %r3, 40960;
	mul.wide.u32 	%rd130, %r180, 4;
	add.s64 	%rd131, %rd9, %rd130;
	ld.global.f32 	%f122, [%rd131];
	add.s64 	%rd132, %rd8, %rd130;
	ld.global.u32 	%r181, [%rd132];
	shl.b32 	%r182, %r181, 2;
	add.s32 	%r183, %r22, %r182;
	ld.shared.f32 	%f123, [%r183];
	fma.rn.f32 	%f124, %f122, %f123, %f121;
	add.s32 	%r184, %r3, 41984;
	mul.wide.u32 	%rd133, %r184, 4;
	add.s64 	%rd134, %rd9, %rd133;
	ld.global.f32 	%f125, [%rd134];
	add.s64 	%rd135, %rd8, %rd133;
	ld.global.u32 	%r185, [%rd135];
	shl.b32 	%r186, %r185, 2;
	add.s32 	%r187, %r22, %r186;
	ld.shared.f32 	%f126, [%r187];
	fma.rn.f32 	%f127, %f125, %f126, %f124;
	add.s32 	%r188, %r3, 43008;
	mul.wide.u32 	%rd136, %r188, 4;
	add.s64 	%rd137, %rd9, %rd136;
	ld.global.f32 	%f128, [%rd137];
	add.s64 	%rd138, %rd8, %rd136;
	ld.global.u32 	%r189, [%rd138];
	shl.b32 	%r190, %r189, 2;
	add.s32 	%r191, %r22, %r190;
	ld.shared.f32 	%f129, [%r191];
	fma.rn.f32 	%f130, %f128, %f129, %f127;
	add.s32 	%r192, %r3, 44032;
	mul.wide.u32 	%rd139, %r192, 4;
	add.s64 	%rd140, %rd9, %rd139;
	ld.global.f32 	%f131, [%rd140];
	add.s64 	%rd141, %rd8, %rd139;
	ld.global.u32 	%r193, [%rd141];
	shl.b32 	%r194, %r193, 2;
	add.s32 	%r195, %r22, %r194;
	ld.shared.f32 	%f132, [%r195];
	fma.rn.f32 	%f133, %f131, %f132, %f130;
	add.s32 	%r196, %r3, 45056;
	mul.wide.u32 	%rd142, %r196, 4;
	add.s64 	%rd143, %rd9, %rd142;
	ld.global.f32 	%f134, [%rd143];
	add.s64 	%rd144, %rd8, %rd142;
	ld.global.u32 	%r197, [%rd144];
	shl.b32 	%r198, %r197, 2;
	add.s32 	%r199, %r22, %r198;
	ld.shared.f32 	%f135, [%r199];
	fma.rn.f32 	%f136, %f134, %f135, %f133;
	add.s32 	%r200, %r3, 46080;
	mul.wide.u32 	%rd145, %r200, 4;
	add.s64 	%rd146, %rd9, %rd145;
	ld.global.f32 	%f137, [%rd146];
	add.s64 	%rd147, %rd8, %rd145;
	ld.global.u32 	%r201, [%rd147];
	shl.b32 	%r202, %r201, 2;
	add.s32 	%r203, %r22, %r202;
	ld.shared.f32 	%f138, [%r203];
	fma.rn.f32 	%f139, %f137, %f138, %f136;
	add.s32 	%r204, %r3, 47104;
	mul.wide.u32 	%rd148, %r204, 4;
	add.s64 	%rd149, %rd9, %rd148;
	ld.global.f32 	%f140, [%rd149];
	add.s64 	%rd150, %rd8, %rd148;
	ld.global.u32 	%r205, [%rd150];
	shl.b32 	%r206, %r205, 2;
	add.s32 	%r207, %r22, %r206;
	ld.shared.f32 	%f141, [%r207];
	fma.rn.f32 	%f142, %f140, %f141, %f139;
	add.s32 	%r208, %r3, 48128;
	mul.wide.u32 	%rd151, %r208, 4;
	add.s64 	%rd152, %rd9, %rd151;
	ld.global.f32 	%f143, [%rd152];
	add.s64 	%rd153, %rd8, %rd151;
	ld.global.u32 	%r209, [%rd153];
	shl.b32 	%r210, %r209, 2;
	add.s32 	%r211, %r22, %r210;
	ld.shared.f32 	%f144, [%r211];
	fma.rn.f32 	%f145, %f143, %f144, %f142;
	add.s32 	%r212, %r3, 49152;
	mul.wide.u32 	%rd154, %r212, 4;
	add.s64 	%rd155, %rd9, %rd154;
	ld.global.f32 	%f146, [%rd155];
	add.s64 	%rd156, %rd8, %rd154;
	ld.global.u32 	%r213, [%rd156];
	shl.b32 	%r214, %r213, 2;
	add.s32 	%r215, %r22, %r214;
	ld.shared.f32 	%f147, [%r215];
	fma.rn.f32 	%f148, %f146, %f147, %f145;
	add.s32 	%r216, %r3, 50176;
	mul.wide.u32 	%rd157, %r216, 4;
	add.s64 	%rd158, %rd9, %rd157;
	ld.global.f32 	%f149, [%rd158];
	add.s64 	%rd159, %rd8, %rd157;
	ld.global.u32 	%r217, [%rd159];
	shl.b32 	%r218, %r217, 2;
	add.s32 	%r219, %r22, %r218;
	ld.shared.f32 	%f150, [%r219];
	fma.rn.f32 	%f151, %f149, %f150, %f148;
	add.s32 	%r220, %r3, 51200;
	mul.wide.u32 	%rd160, %r220, 4;
	add.s64 	%rd161, %rd9, %rd160;
	ld.global.f32 	%f152, [%rd161];
	add.s64 	%rd162, %rd8, %rd160;
	ld.global.u32 	%r221, [%rd162];
	shl.b32 	%r222, %r221, 2;
	add.s32 	%r223, %r22, %r222;
	ld.shared.f32 	%f153, [%r223];
	fma.rn.f32 	%f154, %f152, %f153, %f151;
	add.s32 	%r224, %r3, 52224;
	mul.wide.u32 	%rd163, %r224, 4;
	add.s64 	%rd164, %rd9, %rd163;
	ld.global.f32 	%f155, [%rd164];
	add.s64 	%rd165, %rd8, %rd163;
	ld.global.u32 	%r225, [%rd165];
	shl.b32 	%r226, %r225, 2;
	add.s32 	%r227, %r22, %r226;
	ld.shared.f32 	%f156, [%r227];
	fma.rn.f32 	%f157, %f155, %f156, %f154;
	add.s32 	%r228, %r3, 53248;
	mul.wide.u32 	%rd166, %r228, 4;
	add.s64 	%rd167, %rd9, %rd166;
	ld.global.f32 	%f158, [%rd167];
	add.s64 	%rd168, %rd8, %rd166;
	ld.global.u32 	%r229, [%rd168];
	shl.b32 	%r230, %r229, 2;
	add.s32 	%r231, %r22, %r230;
	ld.shared.f32 	%f159, [%r231];
	fma.rn.f32 	%f160, %f158, %f159, %f157;
	add.s32 	%r232, %r3, 54272;
	mul.wide.u32 	%rd169, %r232, 4;
	add.s64 	%rd170, %rd9, %rd169;
	ld.global.f32 	%f161, [%rd170];
	add.s64 	%rd171, %rd8, %rd169;
	ld.global.u32 	%r233, [%rd171];
	shl.b32 	%r234, %r233, 2;
	add.s32 	%r235, %r22, %r234;
	ld.shared.f32 	%f162, [%r235];
	fma.rn.f32 	%f163, %f161, %f162, %f160;
	add.s32 	%r236, %r3, 55296;
	mul.wide.u32 	%rd172, %r236, 4;
	add.s64 	%rd173, %rd9, %rd172;
	ld.global.f32 	%f164, [%rd173];
	add.s64 	%rd174, %rd8, %rd172;
	ld.global.u32 	%r237, [%rd174];
	shl.b32 	%r238, %r237, 2;
	add.s32 	%r239, %r22, %r238;
	ld.shared.f32 	%f165, [%r239];
	fma.rn.f32 	%f166, %f164, %f165, %f163;
	add.s32 	%r240, %r3, 56320;
	mul.wide.u32 	%rd175, %r240, 4;
	add.s64 	%rd176, %rd9, %rd175;
	ld.global.f32 	%f167, [%rd176];
	add.s64 	%rd177, %rd8, %rd175;
	ld.global.u32 	%r241, [%rd177];
	shl.b32 	%r242, %r241, 2;
	add.s32 	%r243, %r22, %r242;
	ld.shared.f32 	%f168, [%r243];
	fma.rn.f32 	%f169, %f167, %f168, %f166;
	add.s32 	%r244, %r3, 57344;
	mul.wide.u32 	%rd178, %r244, 4;
	add.s64 	%rd179, %rd9, %rd178;
	ld.global.f32 	%f170, [%rd179];
	add.s64 	%rd180, %rd8, %rd178;
	ld.global.u32 	%r245, [%rd180];
	shl.b32 	%r246, %r245, 2;
	add.s32 	%r247, %r22, %r246;
	ld.shared.f32 	%f171, [%r247];
	fma.rn.f32 	%f172, %f170, %f171, %f169;
	add.s32 	%r248, %r3, 58368;
	mul.wide.u32 	%rd181, %r248, 4;
	add.s64 	%rd182, %rd9, %rd181;
	ld.global.f32 	%f173, [%rd182];
	add.s64 	%rd183, %rd8, %rd181;
	ld.global.u32 	%r249, [%rd183];
	shl.b32 	%r250, %r249, 2;
	add.s32 	%r251, %r22, %r250;
	ld.shared.f32 	%f174, [%r251];
	fma.rn.f32 	%f175, %f173, %f174, %f172;
	add.s32 	%r252, %r3, 59392;
	mul.wide.u32 	%rd184, %r252, 4;
	add.s64 	%rd185, %rd9, %rd184;
	ld.global.f32 	%f176, [%rd185];
	add.s64 	%rd186, %rd8, %rd184;
	ld.global.u32 	%r253, [%rd186];
	shl.b32 	%r254, %r253, 2;
	add.s32 	%r255, %r22, %r254;
	ld.shared.f32 	%f177, [%r255];
	fma.rn.f32 	%f178, %f176, %f177, %f175;
	add.s32 	%r256, %r3, 60416;
	mul.wide.u32 	%rd187, %r256, 4;
	add.s64 	%rd188, %rd9, %rd187;
	ld.global.f32 	%f179, [%rd188];
	add.s64 	%rd189, %rd8, %rd187;
	ld.global.u32 	%r257, [%rd189];
	shl.b32 	%r258, %r257, 2;
	add.s32 	%r259, %r22, %r258;
	ld.shared.f32 	%f180, [%r259];
	fma.rn.f32 	%f181, %f179, %f180, %f178;
	add.s32 	%r260, %r3, 61440;
	mul.wide.u32 	%rd190, %r260, 4;
	add.s64 	%rd191, %rd9, %rd190;
	ld.global.f32 	%f182, [%rd191];
	add.s64 	%rd192, %rd8, %rd190;
	ld.global.u32 	%r261, [%rd192];
	shl.b32 	%r262, %r261, 2;
	add.s32 	%r263, %r22, %r262;
	ld.shared.f32 	%f183, [%r263];
	fma.rn.f32 	%f184, %f182, %f183, %f181;
	add.s32 	%r264, %r3, 62464;
	mul.wide.u32 	%rd193, %r264, 4;
	add.s64 	%rd194, %rd9, %rd193;
	ld.global.f32 	%f185, [%rd194];
	add.s64 	%rd195, %rd8, %rd193;
	ld.global.u32 	%r265, [%rd195];
	shl.b32 	%r266, %r265, 2;
	add.s32 	%r267, %r22, %r266;
	ld.shared.f32 	%f186, [%r267];
	fma.rn.f32 	%f187, %f185, %f186, %f184;
	add.s32 	%r268, %r3, 63488;
	mul.wide.u32 	%rd196, %r268, 4;
	add.s64 	%rd197, %rd9, %rd196;
	ld.global.f32 	%f188, [%rd197];
	add.s64 	%rd198, %rd8, %rd196;
	ld.global.u32 	%r269, [%rd198];
	shl.b32 	%r270, %r269, 2;
	add.s32 	%r271, %r22, %r270;
	ld.shared.f32 	%f189, [%r271];
	fma.rn.f32 	%f190, %f188, %f189, %f187;
	add.s32 	%r272, %r3, 64512;
	mul.wide.u32 	%rd199, %r272, 4;
	add.s64 	%rd200, %rd9, %rd199;
	ld.global.f32 	%f191, [%rd200];
	add.s64 	%rd201, %rd8, %rd199;
	ld.global.u32 	%r273, [%rd201];
	shl.b32 	%r274, %r273, 2;
	add.s32 	%r275, %r22, %r274;
	ld.shared.f32 	%f192, [%r275];
	fma.rn.f32 	%f193, %f191, %f192, %f190;
	add.s32 	%r276, %r3, 65536;
	mul.wide.u32 	%rd202, %r276, 4;
	add.s64 	%rd203, %rd9, %rd202;
	ld.global.f32 	%f194, [%rd203];
	add.s64 	%rd204, %rd8, %rd202;
	ld.global.u32 	%r277, [%rd204];
	shl.b32 	%r278, %r277, 2;
	add.s32 	%r279, %r22, %r278;
	ld.shared.f32 	%f195, [%r279];
	fma.rn.f32 	%f196, %f194, %f195, %f193;
	add.s32 	%r280, %r3, 66560;
	mul.wide.u32 	%rd205, %r280, 4;
	add.s64 	%rd206, %rd9, %rd205;
	ld.global.f32 	%f197, [%rd206];
	add.s64 	%rd207, %rd8, %rd205;
	ld.global.u32 	%r281, [%rd207];
	shl.b32 	%r282, %r281, 2;
	add.s32 	%r283, %r22, %r282;
	ld.shared.f32 	%f198, [%r283];
	fma.rn.f32 	%f199, %f197, %f198, %f196;
	add.s32 	%r284, %r3, 67584;
	mul.wide.u32 	%rd208, %r284, 4;
	add.s64 	%rd209, %rd9, %rd208;
	ld.global.f32 	%f200, [%rd209];
	add.s64 	%rd210, %rd8, %rd208;
	ld.global.u32 	%r285, [%rd210];
	shl.b32 	%r286, %r285, 2;
	add.s32 	%r287, %r22, %r286;
	ld.shared.f32 	%f201, [%r287];
	fma.rn.f32 	%f202, %f200, %f201, %f199;
	add.s32 	%r288, %r3, 68608;
	mul.wide.u32 	%rd211, %r288, 4;
	add.s64 	%rd212, %rd9, %rd211;
	ld.global.f32 	%f203, [%rd212];
	add.s64 	%rd213, %rd8, %rd211;
	ld.global.u32 	%r289, [%rd213];
	shl.b32 	%r290, %r289, 2;
	add.s32 	%r291, %r22, %r290;
	ld.shared.f32 	%f204, [%r291];
	fma.rn.f32 	%f205, %f203, %f204, %f202;
	add.s32 	%r292, %r3, 69632;
	mul.wide.u32 	%rd214, %r292, 4;
	add.s64 	%rd215, %rd9, %rd214;
	ld.global.f32 	%f206, [%rd215];
	add.s64 	%rd216, %rd8, %rd214;
	ld.global.u32 	%r293, [%rd216];
	shl.b32 	%r294, %r293, 2;
	add.s32 	%r295, %r22, %r294;
	ld.shared.f32 	%f207, [%r295];
	fma.rn.f32 	%f208, %f206, %f207, %f205;
	add.s32 	%r296, %r3, 70656;
	mul.wide.u32 	%rd217, %r296, 4;
	add.s64 	%rd218, %rd9, %rd217;
	ld.global.f32 	%f209, [%rd218];
	add.s64 	%rd219, %rd8, %rd217;
	ld.global.u32 	%r297, [%rd219];
	shl.b32 	%r298, %r297, 2;
	add.s32 	%r299, %r22, %r298;
	ld.shared.f32 	%f210, [%r299];
	fma.rn.f32 	%f211, %f209, %f210, %f208;
	add.s32 	%r300, %r3, 71680;
	mul.wide.u32 	%rd220, %r300, 4;
	add.s64 	%rd221, %rd9, %rd220;
	ld.global.f32 	%f212, [%rd221];
	add.s64 	%rd222, %rd8, %rd220;
	ld.global.u32 	%r301, [%rd222];
	shl.b32 	%r302, %r301, 2;
	add.s32 	%r303, %r22, %r302;
	ld.shared.f32 	%f213, [%r303];
	fma.rn.f32 	%f214, %f212, %f213, %f211;
	add.s32 	%r304, %r3, 72704;
	mul.wide.u32 	%rd223, %r304, 4;
	add.s64 	%rd224, %rd9, %rd223;
	ld.global.f32 	%f215, [%rd224];
	add.s64 	%rd225, %rd8, %rd223;
	ld.global.u32 	%r305, [%rd225];
	shl.b32 	%r306, %r305, 2;
	add.s32 	%r307, %r22, %r306;
	ld.shared.f32 	%f216, [%r307];
	fma.rn.f32 	%f217, %f215, %f216, %f214;
	add.s32 	%r308, %r3, 73728;
	mul.wide.u32 	%rd226, %r308, 4;
	add.s64 	%rd227, %rd9, %rd226;
	ld.global.f32 	%f218, [%rd227];
	add.s64 	%rd228, %rd8, %rd226;
	ld.global.u32 	%r309, [%rd228];
	shl.b32 	%r310, %r309, 2;
	add.s32 	%r311, %r22, %r310;
	ld.shared.f32 	%f219, [%r311];
	fma.rn.f32 	%f220, %f218, %f219, %f217;
	add.s32 	%r312, %r3, 74752;
	mul.wide.u32 	%rd229, %r312, 4;
	add.s64 	%rd230, %rd9, %rd229;
	ld.global.f32 	%f221, [%rd230];
	add.s64 	%rd231, %rd8, %rd229;
	ld.global.u32 	%r313, [%rd231];
	shl.b32 	%r314, %r313, 2;
	add.s32 	%r315, %r22, %r314;
	ld.shared.f32 	%f222, [%r315];
	fma.rn.f32 	%f223, %f221, %f222, %f220;
	add.s32 	%r316, %r3, 75776;
	mul.wide.u32 	%rd232, %r316, 4;
	add.s64 	%rd233, %rd9, %rd232;
	ld.global.f32 	%f224, [%rd233];
	add.s64 	%rd234, %rd8, %rd232;
	ld.global.u32 	%r317, [%rd234];
	shl.b32 	%r318, %r317, 2;
	add.s32 	%r319, %r22, %r318;
	ld.shared.f32 	%f225, [%r319];
	fma.rn.f32 	%f226, %f224, %f225, %f223;
	add.s32 	%r320, %r3, 76800;
	mul.wide.u32 	%rd235, %r320, 4;
	add.s64 	%rd236, %rd9, %rd235;
	ld.global.f32 	%f227, [%rd236];
	add.s64 	%rd237, %rd8, %rd235;
	ld.global.u32 	%r321, [%rd237];
	shl.b32 	%r322, %r321, 2;
	add.s32 	%r323, %r22, %r322;
	ld.shared.f32 	%f228, [%r323];
	fma.rn.f32 	%f229, %f227, %f228, %f226;
	add.s32 	%r324, %r3, 77824;
	mul.wide.u32 	%rd238, %r324, 4;
	add.s64 	%rd239, %rd9, %rd238;
	ld.global.f32 	%f230, [%rd239];
	add.s64 	%rd240, %rd8, %rd238;
	ld.global.u32 	%r325, [%rd240];
	shl.b32 	%r326, %r325, 2;
	add.s32 	%r327, %r22, %r326;
	ld.shared.f32 	%f231, [%r327];
	fma.rn.f32 	%f232, %f230, %f231, %f229;
	add.s32 	%r328, %r3, 78848;
	mul.wide.u32 	%rd241, %r328, 4;
	add.s64 	%rd242, %rd9, %rd241;
	ld.global.f32 	%f233, [%rd242];
	add.s64 	%rd243, %rd8, %rd241;
	ld.global.u32 	%r329, [%rd243];
	shl.b32 	%r330, %r329, 2;
	add.s32 	%r331, %r22, %r330;
	ld.shared.f32 	%f234, [%r331];
	fma.rn.f32 	%f235, %f233, %f234, %f232;
	add.s32 	%r332, %r3, 79872;
	mul.wide.u32 	%rd244, %r332, 4;
	add.s64 	%rd245, %rd9, %rd244;
	ld.global.f32 	%f236, [%rd245];
	add.s64 	%rd246, %rd8, %rd244;
	ld.global.u32 	%r333, [%rd246];
	shl.b32 	%r334, %r333, 2;
	add.s32 	%r335, %r22, %r334;
	ld.shared.f32 	%f237, [%r335];
	fma.rn.f32 	%f238, %f236, %f237, %f235;
	add.s32 	%r336, %r3, 80896;
	mul.wide.u32 	%rd247, %r336, 4;
	add.s64 	%rd248, %rd9, %rd247;
	ld.global.f32 	%f239, [%rd248];
	add.s64 	%rd249, %rd8, %rd247;
	ld.global.u32 	%r337, [%rd249];
	shl.b32 	%r338, %r337, 2;
	add.s32 	%r339, %r22, %r338;
	ld.shared.f32 	%f240, [%r339];
	fma.rn.f32 	%f241, %f239, %f240, %f238;
	add.s32 	%r340, %r3, 81920;
	mul.wide.u32 	%rd250, %r340, 4;
	add.s64 	%rd251, %rd9, %rd250;
	ld.global.f32 	%f242, [%rd251];
	add.s64 	%rd252, %rd8, %rd250;
	ld.global.u32 	%r341, [%rd252];
	shl.b32 	%r342, %r341, 2;
	add.s32 	%r343, %r22, %r342;
	ld.shared.f32 	%f243, [%r343];
	fma.rn.f32 	%f244, %f242, %f243, %f241;
	add.s32 	%r344, %r3, 82944;
	mul.wide.u32 	%rd253, %r344, 4;
	add.s64 	%rd254, %rd9, %rd253;
	ld.global.f32 	%f245, [%rd254];
	add.s64 	%rd255, %rd8, %rd253;
	ld.global.u32 	%r345, [%rd255];
	shl.b32 	%r346, %r345, 2;
	add.s32 	%r347, %r22, %r346;
	ld.shared.f32 	%f246, [%r347];
	fma.rn.f32 	%f247, %f245, %f246, %f244;
	add.s32 	%r348, %r3, 83968;
	mul.wide.u32 	%rd256, %r348, 4;
	add.s64 	%rd257, %rd9, %rd256;
	ld.global.f32 	%f248, [%rd257];
	add.s64 	%rd258, %rd8, %rd256;
	ld.global.u32 	%r349, [%rd258];
	shl.b32 	%r350, %r349, 2;
	add.s32 	%r351, %r22, %r350;
	ld.shared.f32 	%f249, [%r351];
	fma.rn.f32 	%f250, %f248, %f249, %f247;
	add.s32 	%r352, %r3, 84992;
	mul.wide.u32 	%rd259, %r352, 4;
	add.s64 	%rd260, %rd9, %rd259;
	ld.global.f32 	%f251, [%rd260];
	add.s64 	%rd261, %rd8, %rd259;
	ld.global.u32 	%r353, [%rd261];
	shl.b32 	%r354, %r353, 2;
	add.s32 	%r355, %r22, %r354;
	ld.shared.f32 	%f252, [%r355];
	fma.rn.f32 	%f253, %f251, %f252, %f250;
	add.s32 	%r356, %r3, 86016;
	mul.wide.u32 	%rd262, %r356, 4;
	add.s64 	%rd263, %rd9, %rd262;
	ld.global.f32 	%f254, [%rd263];
	add.s64 	%rd264, %rd8, %rd262;
	ld.global.u32 	%r357, [%rd264];
	shl.b32 	%r358, %r357, 2;
	add.s32 	%r359, %r22, %r358;
	ld.shared.f32 	%f255, [%r359];
	fma.rn.f32 	%f256, %f254, %f255, %f253;
	add.s32 	%r360, %r3, 87040;
	mul.wide.u32 	%rd265, %r360, 4;
	add.s64 	%rd266, %rd9, %rd265;
	ld.global.f32 	%f257, [%rd266];
	add.s64 	%rd267, %rd8, %rd265;
	ld.global.u32 	%r361, [%rd267];
	shl.b32 	%r362, %r361, 2;
	add.s32 	%r363, %r22, %r362;
	ld.shared.f32 	%f258, [%r363];
	fma.rn.f32 	%f259, %f257, %f258, %f256;
	add.s32 	%r364, %r3, 88064;
	mul.wide.u32 	%rd268, %r364, 4;
	add.s64 	%rd269, %rd9, %rd268;
	ld.global.f32 	%f260, [%rd269];
	add.s64 	%rd270, %rd8, %rd268;
	ld.global.u32 	%r365, [%rd270];
	shl.b32 	%r366, %r365, 2;
	add.s32 	%r367, %r22, %r366;
	ld.shared.f32 	%f261, [%r367];
	fma.rn.f32 	%f262, %f260, %f261, %f259;
	add.s32 	%r368, %r3, 89088;
	mul.wide.u32 	%rd271, %r368, 4;
	add.s64 	%rd272, %rd9, %rd271;
	ld.global.f32 	%f263, [%rd272];
	add.s64 	%rd273, %rd8, %rd271;
	ld.global.u32 	%r369, [%rd273];
	shl.b32 	%r370, %r369, 2;
	add.s32 	%r371, %r22, %r370;
	ld.shared.f32 	%f264, [%r371];
	fma.rn.f32 	%f265, %f263, %f264, %f262;
	add.s32 	%r372, %r3, 90112;
	mul.wide.u32 	%rd274, %r372, 4;
	add.s64 	%rd275, %rd9, %rd274;
	ld.global.f32 	%f266, [%rd275];
	add.s64 	%rd276, %rd8, %rd274;
	ld.global.u32 	%r373, [%rd276];
	shl.b32 	%r374, %r373, 2;
	add.s32 	%r375, %r22, %r374;
	ld.shared.f32 	%f267, [%r375];
	fma.rn.f32 	%f268, %f266, %f267, %f265;
	add.s32 	%r376, %r3, 91136;
	mul.wide.u32 	%rd277, %r376, 4;
	add.s64 	%rd278, %rd9, %rd277;
	ld.global.f32 	%f269, [%rd278];
	add.s64 	%rd279, %rd8, %rd277;
	ld.global.u32 	%r377, [%rd279];
	shl.b32 	%r378, %r377, 2;
	add.s32 	%r379, %r22, %r378;
	ld.shared.f32 	%f270, [%r379];
	fma.rn.f32 	%f271, %f269, %f270, %f268;
	add.s32 	%r380, %r3, 92160;
	mul.wide.u32 	%rd280, %r380, 4;
	add.s64 	%rd281, %rd9, %rd280;
	ld.global.f32 	%f272, [%rd281];
	add.s64 	%rd282, %rd8, %rd280;
	ld.global.u32 	%r381, [%rd282];
	shl.b32 	%r382, %r381, 2;
	add.s32 	%r383, %r22, %r382;
	ld.shared.f32 	%f273, [%r383];
	fma.rn.f32 	%f274, %f272, %f273, %f271;
	add.s32 	%r384, %r3, 93184;
	mul.wide.u32 	%rd283, %r384, 4;
	add.s64 	%rd284, %rd9, %rd283;
	ld.global.f32 	%f275, [%rd284];
	add.s64 	%rd285, %rd8, %rd283;
	ld.global.u32 	%r385, [%rd285];
	shl.b32 	%r386, %r385, 2;
	add.s32 	%r387, %r22, %r386;
	ld.shared.f32 	%f276, [%r387];
	fma.rn.f32 	%f277, %f275, %f276, %f274;
	add.s32 	%r388, %r3, 94208;
	mul.wide.u32 	%rd286, %r388, 4;
	add.s64 	%rd287, %rd9, %rd286;
	ld.global.f32 	%f278, [%rd287];
	add.s64 	%rd288, %rd8, %rd286;
	ld.global.u32 	%r389, [%rd288];
	shl.b32 	%r390, %r389, 2;
	add.s32 	%r391, %r22, %r390;
	ld.shared.f32 	%f279, [%r391];
	fma.rn.f32 	%f280, %f278, %f279, %f277;
	add.s32 	%r392, %r3, 95232;
	mul.wide.u32 	%rd289, %r392, 4;
	add.s64 	%rd290, %rd9, %rd289;
	ld.global.f32 	%f281, [%rd290];
	add.s64 	%rd291, %rd8, %rd289;
	ld.global.u32 	%r393, [%rd291];
	shl.b32 	%r394, %r393, 2;
	add.s32 	%r395, %r22, %r394;
	ld.shared.f32 	%f282, [%r395];
	fma.rn.f32 	%f283, %f281, %f282, %f280;
	add.s32 	%r396, %r3, 96256;
	mul.wide.u32 	%rd292, %r396, 4;
	add.s64 	%rd293, %rd9, %rd292;
	ld.global.f32 	%f284, [%rd293];
	add.s64 	%rd294, %rd8, %rd292;
	ld.global.u32 	%r397, [%rd294];
	shl.b32 	%r398, %r397, 2;
	add.s32 	%r399, %r22, %r398;
	ld.shared.f32 	%f285, [%r399];
	fma.rn.f32 	%f286, %f284, %f285, %f283;
	add.s32 	%r400, %r3, 97280;
	mul.wide.u32 	%rd295, %r400, 4;
	add.s64 	%rd296, %rd9, %rd295;
	ld.global.f32 	%f287, [%rd296];
	add.s64 	%rd297, %rd8, %rd295;
	ld.global.u32 	%r401, [%rd297];
	shl.b32 	%r402, %r401, 2;
	add.s32 	%r403, %r22, %r402;
	ld.shared.f32 	%f288, [%r403];
	fma.rn.f32 	%f289, %f287, %f288, %f286;
	add.s32 	%r404, %r3, 98304;
	mul.wide.u32 	%rd298, %r404, 4;
	add.s64 	%rd299, %rd9, %rd298;
	ld.global.f32 	%f290, [%rd299];
	add.s64 	%rd300, %rd8, %rd298;
	ld.global.u32 	%r405, [%rd300];
	shl.b32 	%r406, %r405, 2;
	add.s32 	%r407, %r22, %r406;
	ld.shared.f32 	%f291, [%r407];
	fma.rn.f32 	%f292, %f290, %f291, %f289;
	add.s32 	%r408, %r3, 99328;
	mul.wide.u32 	%rd301, %r408, 4;
	add.s64 	%rd302, %rd9, %rd301;
	ld.global.f32 	%f293, [%rd302];
	add.s64 	%rd303, %rd8, %rd301;
	ld.global.u32 	%r409, [%rd303];
	shl.b32 	%r410, %r409, 2;
	add.s32 	%r411, %r22, %r410;
	ld.shared.f32 	%f294, [%r411];
	fma.rn.f32 	%f295, %f293, %f294, %f292;
	add.s32 	%r412, %r3, 100352;
	mul.wide.u32 	%rd304, %r412, 4;
	add.s64 	%rd305, %rd9, %rd304;
	ld.global.f32 	%f296, [%rd305];
	add.s64 	%rd306, %rd8, %rd304;
	ld.global.u32 	%r413, [%rd306];
	shl.b32 	%r414, %r413, 2;
	add.s32 	%r415, %r22, %r414;
	ld.shared.f32 	%f297, [%r415];
	fma.rn.f32 	%f298, %f296, %f297, %f295;
	add.s32 	%r416, %r3, 101376;
	mul.wide.u32 	%rd307, %r416, 4;
	add.s64 	%rd308, %rd9, %rd307;
	ld.global.f32 	%f299, [%rd308];
	add.s64 	%rd309, %rd8, %rd307;
	ld.global.u32 	%r417, [%rd309];
	shl.b32 	%r418, %r417, 2;
	add.s32 	%r419, %r22, %r418;
	ld.shared.f32 	%f300, [%r419];
	fma.rn.f32 	%f301, %f299, %f300, %f298;
	add.s32 	%r420, %r3, 102400;
	mul.wide.u32 	%rd310, %r420, 4;
	add.s64 	%rd311, %rd9, %rd310;
	ld.global.f32 	%f302, [%rd311];
	add.s64 	%rd312, %rd8, %rd310;
	ld.global.u32 	%r421, [%rd312];
	shl.b32 	%r422, %r421, 2;
	add.s32 	%r423, %r22, %r422;
	ld.shared.f32 	%f303, [%r423];
	fma.rn.f32 	%f304, %f302, %f303, %f301;
	add.s32 	%r424, %r3, 103424;
	mul.wide.u32 	%rd313, %r424, 4;
	add.s64 	%rd314, %rd9, %rd313;
	ld.global.f32 	%f305, [%rd314];
	add.s64 	%rd315, %rd8, %rd313;
	ld.global.u32 	%r425, [%rd315];
	shl.b32 	%r426, %r425, 2;
	add.s32 	%r427, %r22, %r426;
	ld.shared.f32 	%f306, [%r427];
	fma.rn.f32 	%f307, %f305, %f306, %f304;
	add.s32 	%r428, %r3, 104448;
	mul.wide.u32 	%rd316, %r428, 4;
	add.s64 	%rd317, %rd9, %rd316;
	ld.global.f32 	%f308, [%rd317];
	add.s64 	%rd318, %rd8, %rd316;
	ld.global.u32 	%r429, [%rd318];
	shl.b32 	%r430, %r429, 2;
	add.s32 	%r431, %r22, %r430;
	ld.shared.f32 	%f309, [%r431];
	fma.rn.f32 	%f310, %f308, %f309, %f307;
	add.s32 	%r432, %r3, 105472;
	mul.wide.u32 	%rd319, %r432, 4;
	add.s64 	%rd320, %rd9, %rd319;
	ld.global.f32 	%f311, [%rd320];
	add.s64 	%rd321, %rd8, %rd319;
	ld.global.u32 	%r433, [%rd321];
	shl.b32 	%r434, %r433, 2;
	add.s32 	%r435, %r22, %r434;
	ld.shared.f32 	%f312, [%r435];
	fma.rn.f32 	%f313, %f311, %f312, %f310;
	add.s32 	%r436, %r3, 106496;
	mul.wide.u32 	%rd322, %r436, 4;
	add.s64 	%rd323, %rd9, %rd322;
	ld.global.f32 	%f314, [%rd323];
	add.s64 	%rd324, %rd8, %rd322;
	ld.global.u32 	%r437, [%rd324];
	shl.b32 	%r438, %r437, 2;
	add.s32 	%r439, %r22, %r438;
	ld.shared.f32 	%f315, [%r439];
	fma.rn.f32 	%f316, %f314, %f315, %f313;
	add.s32 	%r440, %r3, 107520;
	mul.wide.u32 	%rd325, %r440, 4;
	add.s64 	%rd326, %rd9, %rd325;
	ld.global.f32 	%f317, [%rd326];
	add.s64 	%rd327, %rd8, %rd325;
	ld.global.u32 	%r441, [%rd327];
	shl.b32 	%r442, %r441, 2;
	add.s32 	%r443, %r22, %r442;
	ld.shared.f32 	%f318, [%r443];
	fma.rn.f32 	%f319, %f317, %f318, %f316;
	add.s32 	%r444, %r3, 108544;
	mul.wide.u32 	%rd328, %r444, 4;
	add.s64 	%rd329, %rd9, %rd328;
	ld.global.f32 	%f320, [%rd329];
	add.s64 	%rd330, %rd8, %rd328;
	ld.global.u32 	%r445, [%rd330];
	shl.b32 	%r446, %r445, 2;
	add.s32 	%r447, %r22, %r446;
	ld.shared.f32 	%f321, [%r447];
	fma.rn.f32 	%f322, %f320, %f321, %f319;
	add.s32 	%r448, %r3, 109568;
	mul.wide.u32 	%rd331, %r448, 4;
	add.s64 	%rd332, %rd9, %rd331;
	ld.global.f32 	%f323, [%rd332];
	add.s64 	%rd333, %rd8, %rd331;
	ld.global.u32 	%r449, [%rd333];
	shl.b32 	%r450, %r449, 2;
	add.s32 	%r451, %r22, %r450;
	ld.shared.f32 	%f324, [%r451];
	fma.rn.f32 	%f325, %f323, %f324, %f322;
	add.s32 	%r452, %r3, 110592;
	mul.wide.u32 	%rd334, %r452, 4;
	add.s64 	%rd335, %rd9, %rd334;
	ld.global.f32 	%f326, [%rd335];
	add.s64 	%rd336, %rd8, %rd334;
	ld.global.u32 	%r453, [%rd336];
	shl.b32 	%r454, %r453, 2;
	add.s32 	%r455, %r22, %r454;
	ld.shared.f32 	%f327, [%r455];
	fma.rn.f32 	%f328, %f326, %f327, %f325;
	add.s32 	%r456, %r3, 111616;
	mul.wide.u32 	%rd337, %r456, 4;
	add.s64 	%rd338, %rd9, %rd337;
	ld.global.f32 	%f329, [%rd338];
	add.s64 	%rd339, %rd8, %rd337;
	ld.global.u32 	%r457, [%rd339];
	shl.b32 	%r458, %r457, 2;
	add.s32 	%r459, %r22, %r458;
	ld.shared.f32 	%f330, [%r459];
	fma.rn.f32 	%f331, %f329, %f330, %f328;
	add.s32 	%r460, %r3, 112640;
	mul.wide.u32 	%rd340, %r460, 4;
	add.s64 	%rd341, %rd9, %rd340;
	ld.global.f32 	%f332, [%rd341];
	add.s64 	%rd342, %rd8, %rd340;
	ld.global.u32 	%r461, [%rd342];
	shl.b32 	%r462, %r461, 2;
	add.s32 	%r463, %r22, %r462;
	ld.shared.f32 	%f333, [%r463];
	fma.rn.f32 	%f334, %f332, %f333, %f331;
	add.s32 	%r464, %r3, 113664;
	mul.wide.u32 	%rd343, %r464, 4;
	add.s64 	%rd344, %rd9, %rd343;
	ld.global.f32 	%f335, [%rd344];
	add.s64 	%rd345, %rd8, %rd343;
	ld.global.u32 	%r465, [%rd345];
	shl.b32 	%r466, %r465, 2;
	add.s32 	%r467, %r22, %r466;
	ld.shared.f32 	%f336, [%r467];
	fma.rn.f32 	%f337, %f335, %f336, %f334;
	add.s32 	%r468, %r3, 114688;
	mul.wide.u32 	%rd346, %r468, 4;
	add.s64 	%rd347, %rd9, %rd346;
	ld.global.f32 	%f338, [%rd347];
	add.s64 	%rd348, %rd8, %rd346;
	ld.global.u32 	%r469, [%rd348];
	shl.b32 	%r470, %r469, 2;
	add.s32 	%r471, %r22, %r470;
	ld.shared.f32 	%f339, [%r471];
	fma.rn.f32 	%f340, %f338, %f339, %f337;
	add.s32 	%r472, %r3, 115712;
	mul.wide.u32 	%rd349, %r472, 4;
	add.s64 	%rd350, %rd9, %rd349;
	ld.global.f32 	%f341, [%rd350];
	add.s64 	%rd351, %rd8, %rd349;
	ld.global.u32 	%r473, [%rd351];
	shl.b32 	%r474, %r473, 2;
	add.s32 	%r475, %r22, %r474;
	ld.shared.f32 	%f342, [%r475];
	fma.rn.f32 	%f343, %f341, %f342, %f340;
	add.s32 	%r476, %r3, 116736;
	mul.wide.u32 	%rd352, %r476, 4;
	add.s64 	%rd353, %rd9, %rd352;
	ld.global.f32 	%f344, [%rd353];
	add.s64 	%rd354, %rd8, %rd352;
	ld.global.u32 	%r477, [%rd354];
	shl.b32 	%r478, %r477, 2;
	add.s32 	%r479, %r22, %r478;
	ld.shared.f32 	%f345, [%r479];
	fma.rn.f32 	%f346, %f344, %f345, %f343;
	add.s32 	%r480, %r3, 117760;
	mul.wide.u32 	%rd355, %r480, 4;
	add.s64 	%rd356, %rd9, %rd355;
	ld.global.f32 	%f347, [%rd356];
	add.s64 	%rd357, %rd8, %rd355;
	ld.global.u32 	%r481, [%rd357];
	shl.b32 	%r482, %r481, 2;
	add.s32 	%r483, %r22, %r482;
	ld.shared.f32 	%f348, [%r483];
	fma.rn.f32 	%f349, %f347, %f348, %f346;
	add.s32 	%r484, %r3, 118784;
	mul.wide.u32 	%rd358, %r484, 4;
	add.s64 	%rd359, %rd9, %rd358;
	ld.global.f32 	%f350, [%rd359];
	add.s64 	%rd360, %rd8, %rd358;
	ld.global.u32 	%r485, [%rd360];
	shl.b32 	%r486, %r485, 2;
	add.s32 	%r487, %r22, %r486;
	ld.shared.f32 	%f351, [%r487];
	fma.rn.f32 	%f352, %f350, %f351, %f349;
	add.s32 	%r488, %r3, 119808;
	mul.wide.u32 	%rd361, %r488, 4;
	add.s64 	%rd362, %rd9, %rd361;
	ld.global.f32 	%f353, [%rd362];
	add.s64 	%rd363, %rd8, %rd361;
	ld.global.u32 	%r489, [%rd363];
	shl.b32 	%r490, %r489, 2;
	add.s32 	%r491, %r22, %r490;
	ld.shared.f32 	%f354, [%r491];
	fma.rn.f32 	%f355, %f353, %f354, %f352;
	add.s32 	%r492, %r3, 120832;
	mul.wide.u32 	%rd364, %r492, 4;
	add.s64 	%rd365, %rd9, %rd364;
	ld.global.f32 	%f356, [%rd365];
	add.s64 	%rd366, %rd8, %rd364;
	ld.global.u32 	%r493, [%rd366];
	shl.b32 	%r494, %r493, 2;
	add.s32 	%r495, %r22, %r494;
	ld.shared.f32 	%f357, [%r495];
	fma.rn.f32 	%f358, %f356, %f357, %f355;
	add.s32 	%r496, %r3, 121856;
	mul.wide.u32 	%rd367, %r496, 4;
	add.s64 	%rd368, %rd9, %rd367;
	ld.global.f32 	%f359, [%rd368];
	add.s64 	%rd369, %rd8, %rd367;
	ld.global.u32 	%r497, [%rd369];
	shl.b32 	%r498, %r497, 2;
	add.s32 	%r499, %r22, %r498;
	ld.shared.f32 	%f360, [%r499];
	fma.rn.f32 	%f361, %f359, %f360, %f358;
	add.s32 	%r500, %r3, 122880;
	mul.wide.u32 	%rd370, %r500, 4;
	add.s64 	%rd371, %rd9, %rd370;
	ld.global.f32 	%f362, [%rd371];
	add.s64 	%rd372, %rd8, %rd370;
	ld.global.u32 	%r501, [%rd372];
	shl.b32 	%r502, %r501, 2;
	add.s32 	%r503, %r22, %r502;
	ld.shared.f32 	%f363, [%r503];
	fma.rn.f32 	%f364, %f362, %f363, %f361;
	add.s32 	%r504, %r3, 123904;
	mul.wide.u32 	%rd373, %r504, 4;
	add.s64 	%rd374, %rd9, %rd373;
	ld.global.f32 	%f365, [%rd374];
	add.s64 	%rd375, %rd8, %rd373;
	ld.global.u32 	%r505, [%rd375];
	shl.b32 	%r506, %r505, 2;
	add.s32 	%r507, %r22, %r506;
	ld.shared.f32 	%f366, [%r507];
	fma.rn.f32 	%f367, %f365, %f366, %f364;
	add.s32 	%r508, %r3, 124928;
	mul.wide.u32 	%rd376, %r508, 4;
	add.s64 	%rd377, %rd9, %rd376;
	ld.global.f32 	%f368, [%rd377];
	add.s64 	%rd378, %rd8, %rd376;
	ld.global.u32 	%r509, [%rd378];
	shl.b32 	%r510, %r509, 2;
	add.s32 	%r511, %r22, %r510;
	ld.shared.f32 	%f369, [%r511];
	fma.rn.f32 	%f370, %f368, %f369, %f367;
	add.s32 	%r512, %r3, 125952;
	mul.wide.u32 	%rd379, %r512, 4;
	add.s64 	%rd380, %rd9, %rd379;
	ld.global.f32 	%f371, [%rd380];
	add.s64 	%rd381, %rd8, %rd379;
	ld.global.u32 	%r513, [%rd381];
	shl.b32 	%r514, %r513, 2;
	add.s32 	%r515, %r22, %r514;
	ld.shared.f32 	%f372, [%r515];
	fma.rn.f32 	%f373, %f371, %f372, %f370;
	add.s32 	%r516, %r3, 126976;
	mul.wide.u32 	%rd382, %r516, 4;
	add.s64 	%rd383, %rd9, %rd382;
	ld.global.f32 	%f374, [%rd383];
	add.s64 	%rd384, %rd8, %rd382;
	ld.global.u32 	%r517, [%rd384];
	shl.b32 	%r518, %r517, 2;
	add.s32 	%r519, %r22, %r518;
	ld.shared.f32 	%f375, [%r519];
	fma.rn.f32 	%f376, %f374, %f375, %f373;
	add.s32 	%r520, %r3, 128000;
	mul.wide.u32 	%rd385, %r520, 4;
	add.s64 	%rd386, %rd9, %rd385;
	ld.global.f32 	%f377, [%rd386];
	add.s64 	%rd387, %rd8, %rd385;
	ld.global.u32 	%r521, [%rd387];
	shl.b32 	%r522, %r521, 2;
	add.s32 	%r523, %r22, %r522;
	ld.shared.f32 	%f378, [%r523];
	fma.rn.f32 	%f379, %f377, %f378, %f376;
	add.s32 	%r524, %r3, 129024;
	mul.wide.u32 	%rd388, %r524, 4;
	add.s64 	%rd389, %rd9, %rd388;
	ld.global.f32 	%f380, [%rd389];
	add.s64 	%rd390, %rd8, %rd388;
	ld.global.u32 	%r525, [%rd390];
	shl.b32 	%r526, %r525, 2;
	add.s32 	%r527, %r22, %r526;
	ld.shared.f32 	%f381, [%r527];
	fma.rn.f32 	%f382, %f380, %f381, %f379;
	add.s32 	%r528, %r3, 130048;
	mul.wide.u32 	%rd391, %r528, 4;
	add.s64 	%rd392, %rd9, %rd391;
	ld.global.f32 	%f383, [%rd392];
	add.s64 	%rd393, %rd8, %rd391;
	ld.global.u32 	%r529, [%rd393];
	shl.b32 	%r530, %r529, 2;
	add.s32 	%r531, %r22, %r530;
	ld.shared.f32 	%f384, [%r531];
	fma.rn.f32 	%f385, %f383, %f384, %f382;
	add.s32 	%r532, %r3, 131072;
	mul.wide.u32 	%rd394, %r532, 4;
	add.s64 	%rd395, %rd9, %rd394;
	ld.global.f32 	%f386, [%rd395];
	add.s64 	%rd396, %rd8, %rd394;
	ld.global.u32 	%r533, [%rd396];
	shl.b32 	%r534, %r533, 2;
	add.s32 	%r535, %r22, %r534;
	ld.shared.f32 	%f387, [%r535];
	fma.rn.f32 	%f388, %f386, %f387, %f385;
	add.s32 	%r536, %r3, 132096;
	mul.wide.u32 	%rd397, %r536, 4;
	add.s64 	%rd398, %rd9, %rd397;
	ld.global.f32 	%f389, [%rd398];
	add.s64 	%rd399, %rd8, %rd397;
	ld.global.u32 	%r537, [%rd399];
	shl.b32 	%r538, %r537, 2;
	add.s32 	%r539, %r22, %r538;
	ld.shared.f32 	%f390, [%r539];
	fma.rn.f32 	%f391, %f389, %f390, %f388;
	add.s32 	%r540, %r3, 133120;
	mul.wide.u32 	%rd400, %r540, 4;
	add.s64 	%rd401, %rd9, %rd400;
	ld.global.f32 	%f392, [%rd401];
	add.s64 	%rd402, %rd8, %rd400;
	ld.global.u32 	%r541, [%rd402];
	shl.b32 	%r542, %r541, 2;
	add.s32 	%r543, %r22, %r542;
	ld.shared.f32 	%f393, [%r543];
	fma.rn.f32 	%f394, %f392, %f393, %f391;
	add.s32 	%r544, %r3, 134144;
	mul.wide.u32 	%rd403, %r544, 4;
	add.s64 	%rd404, %rd9, %rd403;
	ld.global.f32 	%f395, [%rd404];
	add.s64 	%rd405, %rd8, %rd403;
	ld.global.u32 	%r545, [%rd405];
	shl.b32 	%r546, %r545, 2;
	add.s32 	%r547, %r22, %r546;
	ld.shared.f32 	%f396, [%r547];
	fma.rn.f32 	%f397, %f395, %f396, %f394;
	add.s32 	%r548, %r3, 135168;
	mul.wide.u32 	%rd406, %r548, 4;
	add.s64 	%rd407, %rd9, %rd406;
	ld.global.f32 	%f398, [%rd407];
	add.s64 	%rd408, %rd8, %rd406;
	ld.global.u32 	%r549, [%rd408];
	shl.b32 	%r550, %r549, 2;
	add.s32 	%r551, %r22, %r550;
	ld.shared.f32 	%f399, [%r551];
	fma.rn.f32 	%f400, %f398, %f399, %f397;
	add.s32 	%r552, %r3, 136192;
	mul.wide.u32 	%rd409, %r552, 4;
	add.s64 	%rd410, %rd9, %rd409;
	ld.global.f32 	%f401, [%rd410];
	add.s64 	%rd411, %rd8, %rd409;
	ld.global.u32 	%r553, [%rd411];
	shl.b32 	%r554, %r553, 2;
	add.s32 	%r555, %r22, %r554;
	ld.shared.f32 	%f402, [%r555];
	fma.rn.f32 	%f403, %f401, %f402, %f400;
	add.s32 	%r556, %r3, 137216;
	mul.wide.u32 	%rd412, %r556, 4;
	add.s64 	%rd413, %rd9, %rd412;
	ld.global.f32 	%f404, [%rd413];
	add.s64 	%rd414, %rd8, %rd412;
	ld.global.u32 	%r557, [%rd414];
	shl.b32 	%r558, %r557, 2;
	add.s32 	%r559, %r22, %r558;
	ld.shared.f32 	%f405, [%r559];
	fma.rn.f32 	%f406, %f404, %f405, %f403;
	add.s32 	%r560, %r3, 138240;
	mul.wide.u32 	%rd415, %r560, 4;
	add.s64 	%rd416, %rd9, %rd415;
	ld.global.f32 	%f407, [%rd416];
	add.s64 	%rd417, %rd8, %rd415;
	ld.global.u32 	%r561, [%rd417];
	shl.b32 	%r562, %r561, 2;
	add.s32 	%r563, %r22, %r562;
	ld.shared.f32 	%f408, [%r563];
	fma.rn.f32 	%f409, %f407, %f408, %f406;
	add.s32 	%r564, %r3, 139264;
	mul.wide.u32 	%rd418, %r564, 4;
	add.s64 	%rd419, %rd9, %rd418;
	ld.global.f32 	%f410, [%rd419];
	add.s64 	%rd420, %rd8, %rd418;
	ld.global.u32 	%r565, [%rd420];
	shl.b32 	%r566, %r565, 2;
	add.s32 	%r567, %r22, %r566;
	ld.shared.f32 	%f411, [%r567];
	fma.rn.f32 	%f412, %f410, %f411, %f409;
	add.s32 	%r568, %r3, 140288;
	mul.wide.u32 	%rd421, %r568, 4;
	add.s64 	%rd422, %rd9, %rd421;
	ld.global.f32 	%f413, [%rd422];
	add.s64 	%rd423, %rd8, %rd421;
	ld.global.u32 	%r569, [%rd423];
	shl.b32 	%r570, %r569, 2;
	add.s32 	%r571, %r22, %r570;
	ld.shared.f32 	%f414, [%r571];
	fma.rn.f32 	%f415, %f413, %f414, %f412;
	add.s32 	%r572, %r3, 141312;
	mul.wide.u32 	%rd424, %r572, 4;
	add.s64 	%rd425, %rd9, %rd424;
	ld.global.f32 	%f416, [%rd425];
	add.s64 	%rd426, %rd8, %rd424;
	ld.global.u32 	%r573, [%rd426];
	shl.b32 	%r574, %r573, 2;
	add.s32 	%r575, %r22, %r574;
	ld.shared.f32 	%f417, [%r575];
	fma.rn.f32 	%f418, %f416, %f417, %f415;
	add.s32 	%r576, %r3, 142336;
	mul.wide.u32 	%rd427, %r576, 4;
	add.s64 	%rd428, %rd9, %rd427;
	ld.global.f32 	%f419, [%rd428];
	add.s64 	%rd429, %rd8, %rd427;
	ld.global.u32 	%r577, [%rd429];
	shl.b32 	%r578, %r577, 2;
	add.s32 	%r579, %r22, %r578;
	ld.shared.f32 	%f420, [%r579];
	fma.rn.f32 	%f421, %f419, %f420, %f418;
	add.s32 	%r580, %r3, 143360;
	mul.wide.u32 	%rd430, %r580, 4;
	add.s64 	%rd431, %rd9, %rd430;
	ld.global.f32 	%f422, [%rd431];
	add.s64 	%rd432, %rd8, %rd430;
	ld.global.u32 	%r581, [%rd432];
	shl.b32 	%r582, %r581, 2;
	add.s32 	%r583, %r22, %r582;
	ld.shared.f32 	%f423, [%r583];
	fma.rn.f32 	%f424, %f422, %f423, %f421;
	add.s32 	%r584, %r3, 144384;
	mul.wide.u32 	%rd433, %r584, 4;
	add.s64 	%rd434, %rd9, %rd433;
	ld.global.f32 	%f425, [%rd434];
	add.s64 	%rd435, %rd8, %rd433;
	ld.global.u32 	%r585, [%rd435];
	shl.b32 	%r586, %r585, 2;
	add.s32 	%r587, %r22, %r586;
	ld.shared.f32 	%f426, [%r587];
	fma.rn.f32 	%f427, %f425, %f426, %f424;
	add.s32 	%r588, %r3, 145408;
	mul.wide.u32 	%rd436, %r588, 4;
	add.s64 	%rd437, %rd9, %rd436;
	ld.global.f32 	%f428, [%rd437];
	add.s64 	%rd438, %rd8, %rd436;
	ld.global.u32 	%r589, [%rd438];
	shl.b32 	%r590, %r589, 2;
	add.s32 	%r591, %r22, %r590;
	ld.shared.f32 	%f429, [%r591];
	fma.rn.f32 	%f430, %f428, %f429, %f427;
	add.s32 	%r592, %r3, 146432;
	mul.wide.u32 	%rd439, %r592, 4;
	add.s64 	%rd440, %rd9, %rd439;
	ld.global.f32 	%f431, [%rd440];
	add.s64 	%rd441, %rd8, %rd439;
	ld.global.u32 	%r593, [%rd441];
	shl.b32 	%r594, %r593, 2;
	add.s32 	%r595, %r22, %r594;
	ld.shared.f32 	%f432, [%r595];
	fma.rn.f32 	%f433, %f431, %f432, %f430;
	add.s32 	%r596, %r3, 147456;
	mul.wide.u32 	%rd442, %r596, 4;
	add.s64 	%rd443, %rd9, %rd442;
	ld.global.f32 	%f434, [%rd443];
	add.s64 	%rd444, %rd8, %rd442;
	ld.global.u32 	%r597, [%rd444];
	shl.b32 	%r598, %r597, 2;
	add.s32 	%r599, %r22, %r598;
	ld.shared.f32 	%f435, [%r599];
	fma.rn.f32 	%f436, %f434, %f435, %f433;
	add.s32 	%r600, %r3, 148480;
	mul.wide.u32 	%rd445, %r600, 4;
	add.s64 	%rd446, %rd9, %rd445;
	ld.global.f32 	%f437, [%rd446];
	add.s64 	%rd447, %rd8, %rd445;
	ld.global.u32 	%r601, [%rd447];
	shl.b32 	%r602, %r601, 2;
	add.s32 	%r603, %r22, %r602;
	ld.shared.f32 	%f438, [%r603];
	fma.rn.f32 	%f439, %f437, %f438, %f436;
	add.s32 	%r604, %r3, 149504;
	mul.wide.u32 	%rd448, %r604, 4;
	add.s64 	%rd449, %rd9, %rd448;
	ld.global.f32 	%f440, [%rd449];
	add.s64 	%rd450, %rd8, %rd448;
	ld.global.u32 	%r605, [%rd450];
	shl.b32 	%r606, %r605, 2;
	add.s32 	%r607, %r22, %r606;
	ld.shared.f32 	%f441, [%r607];
	fma.rn.f32 	%f442, %f440, %f441, %f439;
	add.s32 	%r608, %r3, 150528;
	mul.wide.u32 	%rd451, %r608, 4;
	add.s64 	%rd452, %rd9, %rd451;
	ld.global.f32 	%f443, [%rd452];
	add.s64 	%rd453, %rd8, %rd451;
	ld.global.u32 	%r609, [%rd453];
	shl.b32 	%r610, %r609, 2;
	add.s32 	%r611, %r22, %r610;
	ld.shared.f32 	%f444, [%r611];
	fma.rn.f32 	%f445, %f443, %f444, %f442;
	add.s32 	%r612, %r3, 151552;
	mul.wide.u32 	%rd454, %r612, 4;
	add.s64 	%rd455, %rd9, %rd454;
	ld.global.f32 	%f446, [%rd455];
	add.s64 	%rd456, %rd8, %rd454;
	ld.global.u32 	%r613, [%rd456];
	shl.b32 	%r614, %r613, 2;
	add.s32 	%r615, %r22, %r614;
	ld.shared.f32 	%f447, [%r615];
	fma.rn.f32 	%f448, %f446, %f447, %f445;
	add.s32 	%r616, %r3, 152576;
	mul.wide.u32 	%rd457, %r616, 4;
	add.s64 	%rd458, %rd9, %rd457;
	ld.global.f32 	%f449, [%rd458];
	add.s64 	%rd459, %rd8, %rd457;
	ld.global.u32 	%r617, [%rd459];
	shl.b32 	%r618, %r617, 2;
	add.s32 	%r619, %r22, %r618;
	ld.shared.f32 	%f450, [%r619];
	fma.rn.f32 	%f451, %f449, %f450, %f448;
	add.s32 	%r620, %r3, 153600;
	mul.wide.u32 	%rd460, %r620, 4;
	add.s64 	%rd461, %rd9, %rd460;
	ld.global.f32 	%f452, [%rd461];
	add.s64 	%rd462, %rd8, %rd460;
	ld.global.u32 	%r621, [%rd462];
	shl.b32 	%r622, %r621, 2;
	add.s32 	%r623, %r22, %r622;
	ld.shared.f32 	%f453, [%r623];
	fma.rn.f32 	%f454, %f452, %f453, %f451;
	add.s32 	%r624, %r3, 154624;
	mul.wide.u32 	%rd463, %r624, 4;
	add.s64 	%rd464, %rd9, %rd463;
	ld.global.f32 	%f455, [%rd464];
	add.s64 	%rd465, %rd8, %rd463;
	ld.global.u32 	%r625, [%rd465];
	shl.b32 	%r626, %r625, 2;
	add.s32 	%r627, %r22, %r626;
	ld.shared.f32 	%f456, [%r627];
	fma.rn.f32 	%f457, %f455, %f456, %f454;
	add.s32 	%r628, %r3, 155648;
	mul.wide.u32 	%rd466, %r628, 4;
	add.s64 	%rd467, %rd9, %rd466;
	ld.global.f32 	%f458, [%rd467];
	add.s64 	%rd468, %rd8, %rd466;
	ld.global.u32 	%r629, [%rd468];
	shl.b32 	%r630, %r629, 2;
	add.s32 	%r631, %r22, %r630;
	ld.shared.f32 	%f459, [%r631];
	fma.rn.f32 	%f460, %f458, %f459, %f457;
	add.s32 	%r632, %r3, 156672;
	mul.wide.u32 	%rd469, %r632, 4;
	add.s64 	%rd470, %rd9, %rd469;
	ld.global.f32 	%f461, [%rd470];
	add.s64 	%rd471, %rd8, %rd469;
	ld.global.u32 	%r633, [%rd471];
	shl.b32 	%r634, %r633, 2;
	add.s32 	%r635, %r22, %r634;
	ld.shared.f32 	%f462, [%r635];
	fma.rn.f32 	%f463, %f461, %f462, %f460;
	add.s32 	%r636, %r3, 157696;
	mul.wide.u32 	%rd472, %r636, 4;
	add.s64 	%rd473, %rd9, %rd472;
	ld.global.f32 	%f464, [%rd473];
	add.s64 	%rd474, %rd8, %rd472;
	ld.global.u32 	%r637, [%rd474];
	shl.b32 	%r638, %r637, 2;
	add.s32 	%r639, %r22, %r638;
	ld.shared.f32 	%f465, [%r639];
	fma.rn.f32 	%f466, %f464, %f465, %f463;
	add.s32 	%r640, %r3, 158720;
	mul.wide.u32 	%rd475, %r640, 4;
	add.s64 	%rd476, %rd9, %rd475;
	ld.global.f32 	%f467, [%rd476];
	add.s64 	%rd477, %rd8, %rd475;
	ld.global.u32 	%r641, [%rd477];
	shl.b32 	%r642, %r641, 2;
	add.s32 	%r643, %r22, %r642;
	ld.shared.f32 	%f468, [%r643];
	fma.rn.f32 	%f469, %f467, %f468, %f466;
	add.s32 	%r644, %r3, 159744;
	mul.wide.u32 	%rd478, %r644, 4;
	add.s64 	%rd479, %rd9, %rd478;
	ld.global.f32 	%f470, [%rd479];
	add.s64 	%rd480, %rd8, %rd478;
	ld.global.u32 	%r645, [%rd480];
	shl.b32 	%r646, %r645, 2;
	add.s32 	%r647, %r22, %r646;
	ld.shared.f32 	%f471, [%r647];
	fma.rn.f32 	%f472, %f470, %f471, %f469;
	add.s32 	%r648, %r3, 160768;
	mul.wide.u32 	%rd481, %r648, 4;
	add.s64 	%rd482, %rd9, %rd481;
	ld.global.f32 	%f473, [%rd482];
	add.s64 	%rd483, %rd8, %rd481;
	ld.global.u32 	%r649, [%rd483];
	shl.b32 	%r650, %r649, 2;
	add.s32 	%r651, %r22, %r650;
	ld.shared.f32 	%f474, [%r651];
	fma.rn.f32 	%f475, %f473, %f474, %f472;
	add.s32 	%r652, %r3, 161792;
	mul.wide.u32 	%rd484, %r652, 4;
	add.s64 	%rd485, %rd9, %rd484;
	ld.global.f32 	%f476, [%rd485];
	add.s64 	%rd486, %rd8, %rd484;
	ld.global.u32 	%r653, [%rd486];
	shl.b32 	%r654, %r653, 2;
	add.s32 	%r655, %r22, %r654;
	ld.shared.f32 	%f477, [%r655];
	fma.rn.f32 	%f478, %f476, %f477, %f475;
	add.s32 	%r656, %r3, 162816;
	mul.wide.u32 	%rd487, %r656, 4;
	add.s64 	%rd488, %rd9, %rd487;
	ld.global.f32 	%f479, [%rd488];
	add.s64 	%rd489, %rd8, %rd487;
	ld.global.u32 	%r657, [%rd489];
	shl.b32 	%r658, %r657, 2;
	add.s32 	%r659, %r22, %r658;
	ld.shared.f32 	%f480, [%r659];
	fma.rn.f32 	%f481, %f479, %f480, %f478;
	add.s32 	%r660, %r3, 163840;
	mul.wide.u32 	%rd490, %r660, 4;
	add.s64 	%rd491, %rd9, %rd490;
	ld.global.f32 	%f482, [%rd491];
	add.s64 	%rd492, %rd8, %rd490;
	ld.global.u32 	%r661, [%rd492];
	shl.b32 	%r662, %r661, 2;
	add.s32 	%r663, %r22, %r662;
	ld.shared.f32 	%f483, [%r663];
	fma.rn.f32 	%f484, %f482, %f483, %f481;
	add.s32 	%r664, %r3, 164864;
	mul.wide.u32 	%rd493, %r664, 4;
	add.s64 	%rd494, %rd9, %rd493;
	ld.global.f32 	%f485, [%rd494];
	add.s64 	%rd495, %rd8, %rd493;
	ld.global.u32 	%r665, [%rd495];
	shl.b32 	%r666, %r665, 2;
	add.s32 	%r667, %r22, %r666;
	ld.shared.f32 	%f486, [%r667];
	fma.rn.f32 	%f487, %f485, %f486, %f484;
	add.s32 	%r668, %r3, 165888;
	mul.wide.u32 	%rd496, %r668, 4;
	add.s64 	%rd497, %rd9, %rd496;
	ld.global.f32 	%f488, [%rd497];
	add.s64 	%rd498, %rd8, %rd496;
	ld.global.u32 	%r669, [%rd498];
	shl.b32 	%r670, %r669, 2;
	add.s32 	%r671, %r22, %r670;
	ld.shared.f32 	%f489, [%r671];
	fma.rn.f32 	%f490, %f488, %f489, %f487;
	add.s32 	%r672, %r3, 166912;
	mul.wide.u32 	%rd499, %r672, 4;
	add.s64 	%rd500, %rd9, %rd499;
	ld.global.f32 	%f491, [%rd500];
	add.s64 	%rd501, %rd8, %rd499;
	ld.global.u32 	%r673, [%rd501];
	shl.b32 	%r674, %r673, 2;
	add.s32 	%r675, %r22, %r674;
	ld.shared.f32 	%f492, [%r675];
	fma.rn.f32 	%f493, %f491, %f492, %f490;
	add.s32 	%r676, %r3, 167936;
	mul.wide.u32 	%rd502, %r676, 4;
	add.s64 	%rd503, %rd9, %rd502;
	ld.global.f32 	%f494, [%rd503];
	add.s64 	%rd504, %rd8, %rd502;
	ld.global.u32 	%r677, [%rd504];
	shl.b32 	%r678, %r677, 2;
	add.s32 	%r679, %r22, %r678;
	ld.shared.f32 	%f495, [%r679];
	fma.rn.f32 	%f496, %f494, %f495, %f493;
	add.s32 	%r680, %r3, 168960;
	mul.wide.u32 	%rd505, %r680, 4;
	add.s64 	%rd506, %rd9, %rd505;
	ld.global.f32 	%f497, [%rd506];
	add.s64 	%rd507, %rd8, %rd505;
	ld.global.u32 	%r681, [%rd507];
	shl.b32 	%r682, %r681, 2;
	add.s32 	%r683, %r22, %r682;
	ld.shared.f32 	%f498, [%r683];
	fma.rn.f32 	%f499, %f497, %f498, %f496;
	add.s32 	%r684, %r3, 169984;
	mul.wide.u32 	%rd508, %r684, 4;
	add.s64 	%rd509, %rd9, %rd508;
	ld.global.f32 	%f500, [%rd509];
	add.s64 	%rd510, %rd8, %rd508;
	ld.global.u32 	%r685, [%rd510];
	shl.b32 	%r686, %r685, 2;
	add.s32 	%r687, %r22, %r686;
	ld.shared.f32 	%f501, [%r687];
	fma.rn.f32 	%f502, %f500, %f501, %f499;
	add.s32 	%r688, %r3, 171008;
	mul.wide.u32 	%rd511, %r688, 4;
	add.s64 	%rd512, %rd9, %rd511;
	ld.global.f32 	%f503, [%rd512];
	add.s64 	%rd513, %rd8, %rd511;
	ld.global.u32 	%r689, [%rd513];
	shl.b32 	%r690, %r689, 2;
	add.s32 	%r691, %r22, %r690;
	ld.shared.f32 	%f504, [%r691];
	fma.rn.f32 	%f505, %f503, %f504, %f502;
	add.s32 	%r692, %r3, 172032;
	mul.wide.u32 	%rd514, %r692, 4;
	add.s64 	%rd515, %rd9, %rd514;
	ld.global.f32 	%f506, [%rd515];
	add.s64 	%rd516, %rd8, %rd514;
	ld.global.u32 	%r693, [%rd516];
	shl.b32 	%r694, %r693, 2;
	add.s32 	%r695, %r22, %r694;
	ld.shared.f32 	%f507, [%r695];
	fma.rn.f32 	%f508, %f506, %f507, %f505;
	add.s32 	%r696, %r3, 173056;
	mul.wide.u32 	%rd517, %r696, 4;
	add.s64 	%rd518, %rd9, %rd517;
	ld.global.f32 	%f509, [%rd518];
	add.s64 	%rd519, %rd8, %rd517;
	ld.global.u32 	%r697, [%rd519];
	shl.b32 	%r698, %r697, 2;
	add.s32 	%r699, %r22, %r698;
	ld.shared.f32 	%f510, [%r699];
	fma.rn.f32 	%f511, %f509, %f510, %f508;
	add.s32 	%r700, %r3, 174080;
	mul.wide.u32 	%rd520, %r700, 4;
	add.s64 	%rd521, %rd9, %rd520;
	ld.global.f32 	%f512, [%rd521];
	add.s64 	%rd522, %rd8, %rd520;
	ld.global.u32 	%r701, [%rd522];
	shl.b32 	%r702, %r701, 2;
	add.s32 	%r703, %r22, %r702;
	ld.shared.f32 	%f513, [%r703];
	fma.rn.f32 	%f514, %f512, %f513, %f511;
	add.s32 	%r704, %r3, 175104;
	mul.wide.u32 	%rd523, %r704, 4;
	add.s64 	%rd524, %rd9, %rd523;
	ld.global.f32 	%f515, [%rd524];
	add.s64 	%rd525, %rd8, %rd523;
	ld.global.u32 	%r705, [%rd525];
	shl.b32 	%r706, %r705, 2;
	add.s32 	%r707, %r22, %r706;
	ld.shared.f32 	%f516, [%r707];
	fma.rn.f32 	%f517, %f515, %f516, %f514;
	add.s32 	%r708, %r3, 176128;
	mul.wide.u32 	%rd526, %r708, 4;
	add.s64 	%rd527, %rd9, %rd526;
	ld.global.f32 	%f518, [%rd527];
	add.s64 	%rd528, %rd8, %rd526;
	ld.global.u32 	%r709, [%rd528];
	shl.b32 	%r710, %r709, 2;
	add.s32 	%r711, %r22, %r710;
	ld.shared.f32 	%f519, [%r711];
	fma.rn.f32 	%f520, %f518, %f519, %f517;
	add.s32 	%r712, %r3, 177152;
	mul.wide.u32 	%rd529, %r712, 4;
	add.s64 	%rd530, %rd9, %rd529;
	ld.global.f32 	%f521, [%rd530];
	add.s64 	%rd531, %rd8, %rd529;
	ld.global.u32 	%r713, [%rd531];
	shl.b32 	%r714, %r713, 2;
	add.s32 	%r715, %r22, %r714;
	ld.shared.f32 	%f522, [%r715];
	fma.rn.f32 	%f523, %f521, %f522, %f520;
	add.s32 	%r716, %r3, 178176;
	mul.wide.u32 	%rd532, %r716, 4;
	add.s64 	%rd533, %rd9, %rd532;
	ld.global.f32 	%f524, [%rd533];
	add.s64 	%rd534, %rd8, %rd532;
	ld.global.u32 	%r717, [%rd534];
	shl.b32 	%r718, %r717, 2;
	add.s32 	%r719, %r22, %r718;
	ld.shared.f32 	%f525, [%r719];
	fma.rn.f32 	%f526, %f524, %f525, %f523;
	add.s32 	%r720, %r3, 179200;
	mul.wide.u32 	%rd535, %r720, 4;
	add.s64 	%rd536, %rd9, %rd535;
	ld.global.f32 	%f527, [%rd536];
	add.s64 	%rd537, %rd8, %rd535;
	ld.global.u32 	%r721, [%rd537];
	shl.b32 	%r722, %r721, 2;
	add.s32 	%r723, %r22, %r722;
	ld.shared.f32 	%f528, [%r723];
	fma.rn.f32 	%f529, %f527, %f528, %f526;
	add.s32 	%r724, %r3, 180224;
	mul.wide.u32 	%rd538, %r724, 4;
	add.s64 	%rd539, %rd9, %rd538;
	ld.global.f32 	%f530, [%rd539];
	add.s64 	%rd540, %rd8, %rd538;
	ld.global.u32 	%r725, [%rd540];
	shl.b32 	%r726, %r725, 2;
	add.s32 	%r727, %r22, %r726;
	ld.shared.f32 	%f531, [%r727];
	fma.rn.f32 	%f532, %f530, %f531, %f529;
	add.s32 	%r728, %r3, 181248;
	mul.wide.u32 	%rd541, %r728, 4;
	add.s64 	%rd542, %rd9, %rd541;
	ld.global.f32 	%f533, [%rd542];
	add.s64 	%rd543, %rd8, %rd541;
	ld.global.u32 	%r729, [%rd543];
	shl.b32 	%r730, %r729, 2;
	add.s32 	%r731, %r22, %r730;
	ld.shared.f32 	%f534, [%r731];
	fma.rn.f32 	%f535, %f533, %f534, %f532;
	add.s32 	%r732, %r3, 182272;
	mul.wide.u32 	%rd544, %r732, 4;
	add.s64 	%rd545, %rd9, %rd544;
	ld.global.f32 	%f536, [%rd545];
	add.s64 	%rd546, %rd8, %rd544;
	ld.global.u32 	%r733, [%rd546];
	shl.b32 	%r734, %r733, 2;
	add.s32 	%r735, %r22, %r734;
	ld.shared.f32 	%f537, [%r735];
	fma.rn.f32 	%f538, %f536, %f537, %f535;
	add.s32 	%r736, %r3, 183296;
	mul.wide.u32 	%rd547, %r736, 4;
	add.s64 	%rd548, %rd9, %rd547;
	ld.global.f32 	%f539, [%rd548];
	add.s64 	%rd549, %rd8, %rd547;
	ld.global.u32 	%r737, [%rd549];
	shl.b32 	%r738, %r737, 2;
	add.s32 	%r739, %r22, %r738;
	ld.shared.f32 	%f540, [%r739];
	fma.rn.f32 	%f541, %f539, %f540, %f538;
	add.s32 	%r740, %r3, 184320;
	mul.wide.u32 	%rd550, %r740, 4;
	add.s64 	%rd551, %rd9, %rd550;
	ld.global.f32 	%f542, [%rd551];
	add.s64 	%rd552, %rd8, %rd550;
	ld.global.u32 	%r741, [%rd552];
	shl.b32 	%r742, %r741, 2;
	add.s32 	%r743, %r22, %r742;
	ld.shared.f32 	%f543, [%r743];
	fma.rn.f32 	%f544, %f542, %f543, %f541;
	add.s32 	%r744, %r3, 185344;
	mul.wide.u32 	%rd553, %r744, 4;
	add.s64 	%rd554, %rd9, %rd553;
	ld.global.f32 	%f545, [%rd554];
	add.s64 	%rd555, %rd8, %rd553;
	ld.global.u32 	%r745, [%rd555];
	shl.b32 	%r746, %r745, 2;
	add.s32 	%r747, %r22, %r746;
	ld.shared.f32 	%f546, [%r747];
	fma.rn.f32 	%f547, %f545, %f546, %f544;
	add.s32 	%r748, %r3, 186368;
	mul.wide.u32 	%rd556, %r748, 4;
	add.s64 	%rd557, %rd9, %rd556;
	ld.global.f32 	%f548, [%rd557];
	add.s64 	%rd558, %rd8, %rd556;
	ld.global.u32 	%r749, [%rd558];
	shl.b32 	%r750, %r749, 2;
	add.s32 	%r751, %r22, %r750;
	ld.shared.f32 	%f549, [%r751];
	fma.rn.f32 	%f550, %f548, %f549, %f547;
	add.s32 	%r752, %r3, 187392;
	mul.wide.u32 	%rd559, %r752, 4;
	add.s64 	%rd560, %rd9, %rd559;
	ld.global.f32 	%f551, [%rd560];
	add.s64 	%rd561, %rd8, %rd559;
	ld.global.u32 	%r753, [%rd561];
	shl.b32 	%r754, %r753, 2;
	add.s32 	%r755, %r22, %r754;
	ld.shared.f32 	%f552, [%r755];
	fma.rn.f32 	%f553, %f551, %f552, %f550;
	add.s32 	%r756, %r3, 188416;
	mul.wide.u32 	%rd562, %r756, 4;
	add.s64 	%rd563, %rd9, %rd562;
	ld.global.f32 	%f554, [%rd563];
	add.s64 	%rd564, %rd8, %rd562;
	ld.global.u32 	%r757, [%rd564];
	shl.b32 	%r758, %r757, 2;
	add.s32 	%r759, %r22, %r758;
	ld.shared.f32 	%f555, [%r759];
	fma.rn.f32 	%f556, %f554, %f555, %f553;
	add.s32 	%r760, %r3, 189440;
	mul.wide.u32 	%rd565, %r760, 4;
	add.s64 	%rd566, %rd9, %rd565;
	ld.global.f32 	%f557, [%rd566];
	add.s64 	%rd567, %rd8, %rd565;
	ld.global.u32 	%r761, [%rd567];
	shl.b32 	%r762, %r761, 2;
	add.s32 	%r763, %r22, %r762;
	ld.shared.f32 	%f558, [%r763];
	fma.rn.f32 	%f559, %f557, %f558, %f556;
	add.s32 	%r764, %r3, 190464;
	mul.wide.u32 	%rd568, %r764, 4;
	add.s64 	%rd569, %rd9, %rd568;
	ld.global.f32 	%f560, [%rd569];
	add.s64 	%rd570, %rd8, %rd568;
	ld.global.u32 	%r765, [%rd570];
	shl.b32 	%r766, %r765, 2;
	add.s32 	%r767, %r22, %r766;
	ld.shared.f32 	%f561, [%r767];
	fma.rn.f32 	%f562, %f560, %f561, %f559;
	add.s32 	%r768, %r3, 191488;
	mul.wide.u32 	%rd571, %r768, 4;
	add.s64 	%rd572, %rd9, %rd571;
	ld.global.f32 	%f563, [%rd572];
	add.s64 	%rd573, %rd8, %rd571;
	ld.global.u32 	%r769, [%rd573];
	shl.b32 	%r770, %r769, 2;
	add.s32 	%r771, %r22, %r770;
	ld.shared.f32 	%f564, [%r771];
	fma.rn.f32 	%f565, %f563, %f564, %f562;
	add.s32 	%r772, %r3, 192512;
	mul.wide.u32 	%rd574, %r772, 4;
	add.s64 	%rd575, %rd9, %rd574;
	ld.global.f32 	%f566, [%rd575];
	add.s64 	%rd576, %rd8, %rd574;
	ld.global.u32 	%r773, [%rd576];
	shl.b32 	%r774, %r773, 2;
	add.s32 	%r775, %r22, %r774;
	ld.shared.f32 	%f567, [%r775];
	fma.rn.f32 	%f568, %f566, %f567, %f565;
	add.s32 	%r776, %r3, 193536;
	mul.wide.u32 	%rd577, %r776, 4;
	add.s64 	%rd578, %rd9, %rd577;
	ld.global.f32 	%f569, [%rd578];
	add.s64 	%rd579, %rd8, %rd577;
	ld.global.u32 	%r777, [%rd579];
	shl.b32 	%r778, %r777, 2;
	add.s32 	%r779, %r22, %r778;
	ld.shared.f32 	%f570, [%r779];
	fma.rn.f32 	%f571, %f569, %f570, %f568;
	add.s32 	%r780, %r3, 194560;
	mul.wide.u32 	%rd580, %r780, 4;
	add.s64 	%rd581, %rd9, %rd580;
	ld.global.f32 	%f572, [%rd581];
	add.s64 	%rd582, %rd8, %rd580;
	ld.global.u32 	%r781, [%rd582];
	shl.b32 	%r782, %r781, 2;
	add.s32 	%r783, %r22, %r782;
	ld.shared.f32 	%f573, [%r783];
	fma.rn.f32 	%f574, %f572, %f573, %f571;
	add.s32 	%r784, %r3, 195584;
	mul.wide.u32 	%rd583, %r784, 4;
	add.s64 	%rd584, %rd9, %rd583;
	ld.global.f32 	%f575, [%rd584];
	add.s64 	%rd585, %rd8, %rd583;
	ld.global.u32 	%r785, [%rd585];
	shl.b32 	%r786, %r785, 2;
	add.s32 	%r787, %r22, %r786;
	ld.shared.f32 	%f576, [%r787];
	fma.rn.f32 	%f577, %f575, %f576, %f574;
	add.s32 	%r788, %r3, 196608;
	mul.wide.u32 	%rd586, %r788, 4;
	add.s64 	%rd587, %rd9, %rd586;
	ld.global.f32 	%f578, [%rd587];
	add.s64 	%rd588, %rd8, %rd586;
	ld.global.u32 	%r789, [%rd588];
	shl.b32 	%r790, %r789, 2;
	add.s32 	%r791, %r22, %r790;
	ld.shared.f32 	%f579, [%r791];
	fma.rn.f32 	%f580, %f578, %f579, %f577;
	add.s32 	%r792, %r3, 197632;
	mul.wide.u32 	%rd589, %r792, 4;
	add.s64 	%rd590, %rd9, %rd589;
	ld.global.f32 	%f581, [%rd590];
	add.s64 	%rd591, %rd8, %rd589;
	ld.global.u32 	%r793, [%rd591];
	shl.b32 	%r794, %r793, 2;
	add.s32 	%r795, %r22, %r794;
	ld.shared.f32 	%f582, [%r795];
	fma.rn.f32 	%f583, %f581, %f582, %f580;
	add.s32 	%r796, %r3, 198656;
	mul.wide.u32 	%rd592, %r796, 4;
	add.s64 	%rd593, %rd9, %rd592;
	ld.global.f32 	%f584, [%rd593];
	add.s64 	%rd594, %rd8, %rd592;
	ld.global.u32 	%r797, [%rd594];
	shl.b32 	%r798, %r797, 2;
	add.s32 	%r799, %r22, %r798;
	ld.shared.f32 	%f585, [%r799];
	fma.rn.f32 	%f586, %f584, %f585, %f583;
	add.s32 	%r800, %r3, 199680;
	mul.wide.u32 	%rd595, %r800, 4;
	add.s64 	%rd596, %rd9, %rd595;
	ld.global.f32 	%f587, [%rd596];
	add.s64 	%rd597, %rd8, %rd595;
	ld.global.u32 	%r801, [%rd597];
	shl.b32 	%r802, %r801, 2;
	add.s32 	%r803, %r22, %r802;
	ld.shared.f32 	%f588, [%r803];
	fma.rn.f32 	%f589, %f587, %f588, %f586;
	add.s32 	%r804, %r3, 200704;
	mul.wide.u32 	%rd598, %r804, 4;
	add.s64 	%rd599, %rd9, %rd598;
	ld.global.f32 	%f590, [%rd599];
	add.s64 	%rd600, %rd8, %rd598;
	ld.global.u32 	%r805, [%rd600];
	shl.b32 	%r806, %r805, 2;
	add.s32 	%r807, %r22, %r806;
	ld.shared.f32 	%f591, [%r807];
	fma.rn.f32 	%f592, %f590, %f591, %f589;
	add.s32 	%r808, %r3, 201728;
	mul.wide.u32 	%rd601, %r808, 4;
	add.s64 	%rd602, %rd9, %rd601;
	ld.global.f32 	%f593, [%rd602];
	add.s64 	%rd603, %rd8, %rd601;
	ld.global.u32 	%r809, [%rd603];
	shl.b32 	%r810, %r809, 2;
	add.s32 	%r811, %r22, %r810;
	ld.shared.f32 	%f594, [%r811];
	fma.rn.f32 	%f595, %f593, %f594, %f592;
	add.s32 	%r812, %r3, 202752;
	mul.wide.u32 	%rd604, %r812, 4;
	add.s64 	%rd605, %rd9, %rd604;
	ld.global.f32 	%f596, [%rd605];
	add.s64 	%rd606, %rd8, %rd604;
	ld.global.u32 	%r813, [%rd606];
	shl.b32 	%r814, %r813, 2;
	add.s32 	%r815, %r22, %r814;
	ld.shared.f32 	%f597, [%r815];
	fma.rn.f32 	%f598, %f596, %f597, %f595;
	add.s32 	%r816, %r3, 203776;
	mul.wide.u32 	%rd607, %r816, 4;
	add.s64 	%rd608, %rd9, %rd607;
	ld.global.f32 	%f599, [%rd608];
	add.s64 	%rd609, %rd8, %rd607;
	ld.global.u32 	%r817, [%rd609];
	shl.b32 	%r818, %r817, 2;
	add.s32 	%r819, %r22, %r818;
	ld.shared.f32 	%f600, [%r819];
	fma.rn.f32 	%f601, %f599, %f600, %f598;
	add.s32 	%r820, %r3, 204800;
	mul.wide.u32 	%rd610, %r820, 4;
	add.s64 	%rd611, %rd9, %rd610;
	ld.global.f32 	%f602, [%rd611];
	add.s64 	%rd612, %rd8, %rd610;
	ld.global.u32 	%r821, [%rd612];
	shl.b32 	%r822, %r821, 2;
	add.s32 	%r823, %r22, %r822;
	ld.shared.f32 	%f603, [%r823];
	fma.rn.f32 	%f604, %f602, %f603, %f601;
	add.s32 	%r824, %r3, 205824;
	mul.wide.u32 	%rd613, %r824, 4;
	add.s64 	%rd614, %rd9, %rd613;
	ld.global.f32 	%f605, [%rd614];
	add.s64 	%rd615, %rd8, %rd613;
	ld.global.u32 	%r825, [%rd615];
	shl.b32 	%r826, %r825, 2;
	add.s32 	%r827, %r22, %r826;
	ld.shared.f32 	%f606, [%r827];
	fma.rn.f32 	%f607, %f605, %f606, %f604;
	add.s32 	%r828, %r3, 206848;
	mul.wide.u32 	%rd616, %r828, 4;
	add.s64 	%rd617, %rd9, %rd616;
	ld.global.f32 	%f608, [%rd617];
	add.s64 	%rd618, %rd8, %rd616;
	ld.global.u32 	%r829, [%rd618];
	shl.b32 	%r830, %r829, 2;
	add.s32 	%r831, %r22, %r830;
	ld.shared.f32 	%f609, [%r831];
	fma.rn.f32 	%f610, %f608, %f609, %f607;
	add.s32 	%r832, %r3, 207872;
	mul.wide.u32 	%rd619, %r832, 4;
	add.s64 	%rd620, %rd9, %rd619;
	ld.global.f32 	%f611, [%rd620];
	add.s64 	%rd621, %rd8, %rd619;
	ld.global.u32 	%r833, [%rd621];
	shl.b32 	%r834, %r833, 2;
	add.s32 	%r835, %r22, %r834;
	ld.shared.f32 	%f612, [%r835];
	fma.rn.f32 	%f613, %f611, %f612, %f610;
	add.s32 	%r836, %r3, 208896;
	mul.wide.u32 	%rd622, %r836, 4;
	add.s64 	%rd623, %rd9, %rd622;
	ld.global.f32 	%f614, [%rd623];
	add.s64 	%rd624, %rd8, %rd622;
	ld.global.u32 	%r837, [%rd624];
	shl.b32 	%r838, %r837, 2;
	add.s32 	%r839, %r22, %r838;
	ld.shared.f32 	%f615, [%r839];
	fma.rn.f32 	%f616, %f614, %f615, %f613;
	add.s32 	%r840, %r3, 209920;
	mul.wide.u32 	%rd625, %r840, 4;
	add.s64 	%rd626, %rd9, %rd625;
	ld.global.f32 	%f617, [%rd626];
	add.s64 	%rd627, %rd8, %rd625;
	ld.global.u32 	%r841, [%rd627];
	shl.b32 	%r842, %r841, 2;
	add.s32 	%r843, %r22, %r842;
	ld.shared.f32 	%f618, [%r843];
	fma.rn.f32 	%f619, %f617, %f618, %f616;
	add.s32 	%r844, %r3, 210944;
	mul.wide.u32 	%rd628, %r844, 4;
	add.s64 	%rd629, %rd9, %rd628;
	ld.global.f32 	%f620, [%rd629];
	add.s64 	%rd630, %rd8, %rd628;
	ld.global.u32 	%r845, [%rd630];
	shl.b32 	%r846, %r845, 2;
	add.s32 	%r847, %r22, %r846;
	ld.shared.f32 	%f621, [%r847];
	fma.rn.f32 	%f622, %f620, %f621, %f619;
	add.s32 	%r848, %r3, 211968;
	mul.wide.u32 	%rd631, %r848, 4;
	add.s64 	%rd632, %rd9, %rd631;
	ld.global.f32 	%f623, [%rd632];
	add.s64 	%rd633, %rd8, %rd631;
	ld.global.u32 	%r849, [%rd633];
	shl.b32 	%r850, %r849, 2;
	add.s32 	%r851, %r22, %r850;
	ld.shared.f32 	%f624, [%r851];
	fma.rn.f32 	%f625, %f623, %f624, %f622;
	add.s32 	%r852, %r3, 212992;
	mul.wide.u32 	%rd634, %r852, 4;
	add.s64 	%rd635, %rd9, %rd634;
	ld.global.f32 	%f626, [%rd635];
	add.s64 	%rd636, %rd8, %rd634;
	ld.global.u32 	%r853, [%rd636];
	shl.b32 	%r854, %r853, 2;
	add.s32 	%r855, %r22, %r854;
	ld.shared.f32 	%f627, [%r855];
	fma.rn.f32 	%f628, %f626, %f627, %f625;
	add.s32 	%r856, %r3, 214016;
	mul.wide.u32 	%rd637, %r856, 4;
	add.s64 	%rd638, %rd9, %rd637;
	ld.global.f32 	%f629, [%rd638];
	add.s64 	%rd639, %rd8, %rd637;
	ld.global.u32 	%r857, [%rd639];
	shl.b32 	%r858, %r857, 2;
	add.s32 	%r859, %r22, %r858;
	ld.shared.f32 	%f630, [%r859];
	fma.rn.f32 	%f631, %f629, %f630, %f628;
	add.s32 	%r860, %r3, 215040;
	mul.wide.u32 	%rd640, %r860, 4;
	add.s64 	%rd641, %rd9, %rd640;
	ld.global.f32 	%f632, [%rd641];
	add.s64 	%rd642, %rd8, %rd640;
	ld.global.u32 	%r861, [%rd642];
	shl.b32 	%r862, %r861, 2;
	add.s32 	%r863, %r22, %r862;
	ld.shared.f32 	%f633, [%r863];
	fma.rn.f32 	%f634, %f632, %f633, %f631;
	add.s32 	%r864, %r3, 216064;
	mul.wide.u32 	%rd643, %r864, 4;
	add.s64 	%rd644, %rd9, %rd643;
	ld.global.f32 	%f635, [%rd644];
	add.s64 	%rd645, %rd8, %rd643;
	ld.global.u32 	%r865, [%rd645];
	shl.b32 	%r866, %r865, 2;
	add.s32 	%r867, %r22, %r866;
	ld.shared.f32 	%f636, [%r867];
	fma.rn.f32 	%f637, %f635, %f636, %f634;
	add.s32 	%r868, %r3, 217088;
	mul.wide.u32 	%rd646, %r868, 4;
	add.s64 	%rd647, %rd9, %rd646;
	ld.global.f32 	%f638, [%rd647];
	add.s64 	%rd648, %rd8, %rd646;
	ld.global.u32 	%r869, [%rd648];
	shl.b32 	%r870, %r869, 2;
	add.s32 	%r871, %r22, %r870;
	ld.shared.f32 	%f639, [%r871];
	fma.rn.f32 	%f640, %f638, %f639, %f637;
	add.s32 	%r872, %r3, 218112;
	mul.wide.u32 	%rd649, %r872, 4;
	add.s64 	%rd650, %rd9, %rd649;
	ld.global.f32 	%f641, [%rd650];
	add.s64 	%rd651, %rd8, %rd649;
	ld.global.u32 	%r873, [%rd651];
	shl.b32 	%r874, %r873, 2;
	add.s32 	%r875, %r22, %r874;
	ld.shared.f32 	%f642, [%r875];
	fma.rn.f32 	%f643, %f641, %f642, %f640;
	add.s32 	%r876, %r3, 219136;
	mul.wide.u32 	%rd652, %r876, 4;
	add.s64 	%rd653, %rd9, %rd652;
	ld.global.f32 	%f644, [%rd653];
	add.s64 	%rd654, %rd8, %rd652;
	ld.global.u32 	%r877, [%rd654];
	shl.b32 	%r878, %r877, 2;
	add.s32 	%r879, %r22, %r878;
	ld.shared.f32 	%f645, [%r879];
	fma.rn.f32 	%f646, %f644, %f645, %f643;
	add.s32 	%r880, %r3, 220160;
	mul.wide.u32 	%rd655, %r880, 4;
	add.s64 	%rd656, %rd9, %rd655;
	ld.global.f32 	%f647, [%rd656];
	add.s64 	%rd657, %rd8, %rd655;
	ld.global.u32 	%r881, [%rd657];
	shl.b32 	%r882, %r881, 2;
	add.s32 	%r883, %r22, %r882;
	ld.shared.f32 	%f648, [%r883];
	fma.rn.f32 	%f649, %f647, %f648, %f646;
	add.s32 	%r884, %r3, 221184;
	mul.wide.u32 	%rd658, %r884, 4;
	add.s64 	%rd659, %rd9, %rd658;
	ld.global.f32 	%f650, [%rd659];
	add.s64 	%rd660, %rd8, %rd658;
	ld.global.u32 	%r885, [%rd660];
	shl.b32 	%r886, %r885, 2;
	add.s32 	%r887, %r22, %r886;
	ld.shared.f32 	%f651, [%r887];
	fma.rn.f32 	%f652, %f650, %f651, %f649;
	add.s32 	%r888, %r3, 222208;
	mul.wide.u32 	%rd661, %r888, 4;
	add.s64 	%rd662, %rd9, %rd661;
	ld.global.f32 	%f653, [%rd662];
	add.s64 	%rd663, %rd8, %rd661;
	ld.global.u32 	%r889, [%rd663];
	shl.b32 	%r890, %r889, 2;
	add.s32 	%r891, %r22, %r890;
	ld.shared.f32 	%f654, [%r891];
	fma.rn.f32 	%f655, %f653, %f654, %f652;
	add.s32 	%r892, %r3, 223232;
	mul.wide.u32 	%rd664, %r892, 4;
	add.s64 	%rd665, %rd9, %rd664;
	ld.global.f32 	%f656, [%rd665];
	add.s64 	%rd666, %rd8, %rd664;
	ld.global.u32 	%r893, [%rd666];
	shl.b32 	%r894, %r893, 2;
	add.s32 	%r895, %r22, %r894;
	ld.shared.f32 	%f657, [%r895];
	fma.rn.f32 	%f658, %f656, %f657, %f655;
	add.s32 	%r896, %r3, 224256;
	mul.wide.u32 	%rd667, %r896, 4;
	add.s64 	%rd668, %rd9, %rd667;
	ld.global.f32 	%f659, [%rd668];
	add.s64 	%rd669, %rd8, %rd667;
	ld.global.u32 	%r897, [%rd669];
	shl.b32 	%r898, %r897, 2;
	add.s32 	%r899, %r22, %r898;
	ld.shared.f32 	%f660, [%r899];
	fma.rn.f32 	%f661, %f659, %f660, %f658;
	add.s32 	%r900, %r3, 225280;
	mul.wide.u32 	%rd670, %r900, 4;
	add.s64 	%rd671, %rd9, %rd670;
	ld.global.f32 	%f662, [%rd671];
	add.s64 	%rd672, %rd8, %rd670;
	ld.global.u32 	%r901, [%rd672];
	shl.b32 	%r902, %r901, 2;
	add.s32 	%r903, %r22, %r902;
	ld.shared.f32 	%f663, [%r903];
	fma.rn.f32 	%f664, %f662, %f663, %f661;
	add.s32 	%r904, %r3, 226304;
	mul.wide.u32 	%rd673, %r904, 4;
	add.s64 	%rd674, %rd9, %rd673;
	ld.global.f32 	%f665, [%rd674];
	add.s64 	%rd675, %rd8, %rd673;
	ld.global.u32 	%r905, [%rd675];
	shl.b32 	%r906, %r905, 2;
	add.s32 	%r907, %r22, %r906;
	ld.shared.f32 	%f666, [%r907];
	fma.rn.f32 	%f667, %f665, %f666, %f664;
	add.s32 	%r908, %r3, 227328;
	mul.wide.u32 	%rd676, %r908, 4;
	add.s64 	%rd677, %rd9, %rd676;
	ld.global.f32 	%f668, [%rd677];
	add.s64 	%rd678, %rd8, %rd676;
	ld.global.u32 	%r909, [%rd678];
	shl.b32 	%r910, %r909, 2;
	add.s32 	%r911, %r22, %r910;
	ld.shared.f32 	%f669, [%r911];
	fma.rn.f32 	%f670, %f668, %f669, %f667;
	add.s32 	%r912, %r3, 228352;
	mul.wide.u32 	%rd679, %r912, 4;
	add.s64 	%rd680, %rd9, %rd679;
	ld.global.f32 	%f671, [%rd680];
	add.s64 	%rd681, %rd8, %rd679;
	ld.global.u32 	%r913, [%rd681];
	shl.b32 	%r914, %r913, 2;
	add.s32 	%r915, %r22, %r914;
	ld.shared.f32 	%f672, [%r915];
	fma.rn.f32 	%f673, %f671, %f672, %f670;
	add.s32 	%r916, %r3, 229376;
	mul.wide.u32 	%rd682, %r916, 4;
	add.s64 	%rd683, %rd9, %rd682;
	ld.global.f32 	%f674, [%rd683];
	add.s64 	%rd684, %rd8, %rd682;
	ld.global.u32 	%r917, [%rd684];
	shl.b32 	%r918, %r917, 2;
	add.s32 	%r919, %r22, %r918;
	ld.shared.f32 	%f675, [%r919];
	fma.rn.f32 	%f676, %f674, %f675, %f673;
	add.s32 	%r920, %r3, 230400;
	mul.wide.u32 	%rd685, %r920, 4;
	add.s64 	%rd686, %rd9, %rd685;
	ld.global.f32 	%f677, [%rd686];
	add.s64 	%rd687, %rd8, %rd685;
	ld.global.u32 	%r921, [%rd687];
	shl.b32 	%r922, %r921, 2;
	add.s32 	%r923, %r22, %r922;
	ld.shared.f32 	%f678, [%r923];
	fma.rn.f32 	%f679, %f677, %f678, %f676;
	add.s32 	%r924, %r3, 231424;
	mul.wide.u32 	%rd688, %r924, 4;
	add.s64 	%rd689, %rd9, %rd688;
	ld.global.f32 	%f680, [%rd689];
	add.s64 	%rd690, %rd8, %rd688;
	ld.global.u32 	%r925, [%rd690];
	shl.b32 	%r926, %r925, 2;
	add.s32 	%r927, %r22, %r926;
	ld.shared.f32 	%f681, [%r927];
	fma.rn.f32 	%f682, %f680, %f681, %f679;
	add.s32 	%r928, %r3, 232448;
	mul.wide.u32 	%rd691, %r928, 4;
	add.s64 	%rd692, %rd9, %rd691;
	ld.global.f32 	%f683, [%rd692];
	add.s64 	%rd693, %rd8, %rd691;
	ld.global.u32 	%r929, [%rd693];
	shl.b32 	%r930, %r929, 2;
	add.s32 	%r931, %r22, %r930;
	ld.shared.f32 	%f684, [%r931];
	fma.rn.f32 	%f685, %f683, %f684, %f682;
	add.s32 	%r932, %r3, 233472;
	mul.wide.u32 	%rd694, %r932, 4;
	add.s64 	%rd695, %rd9, %rd694;
	ld.global.f32 	%f686, [%rd695];
	add.s64 	%rd696, %rd8, %rd694;
	ld.global.u32 	%r933, [%rd696];
	shl.b32 	%r934, %r933, 2;
	add.s32 	%r935, %r22, %r934;
	ld.shared.f32 	%f687, [%r935];
	fma.rn.f32 	%f688, %f686, %f687, %f685;
	add.s32 	%r936, %r3, 234496;
	mul.wide.u32 	%rd697, %r936, 4;
	add.s64 	%rd698, %rd9, %rd697;
	ld.global.f32 	%f689, [%rd698];
	add.s64 	%rd699, %rd8, %rd697;
	ld.global.u32 	%r937, [%rd699];
	shl.b32 	%r938, %r937, 2;
	add.s32 	%r939, %r22, %r938;
	ld.shared.f32 	%f690, [%r939];
	fma.rn.f32 	%f691, %f689, %f690, %f688;
	add.s32 	%r940, %r3, 235520;
	mul.wide.u32 	%rd700, %r940, 4;
	add.s64 	%rd701, %rd9, %rd700;
	ld.global.f32 	%f692, [%rd701];
	add.s64 	%rd702, %rd8, %rd700;
	ld.global.u32 	%r941, [%rd702];
	shl.b32 	%r942, %r941, 2;
	add.s32 	%r943, %r22, %r942;
	ld.shared.f32 	%f693, [%r943];
	fma.rn.f32 	%f694, %f692, %f693, %f691;
	add.s32 	%r944, %r3, 236544;
	mul.wide.u32 	%rd703, %r944, 4;
	add.s64 	%rd704, %rd9, %rd703;
	ld.global.f32 	%f695, [%rd704];
	add.s64 	%rd705, %rd8, %rd703;
	ld.global.u32 	%r945, [%rd705];
	shl.b32 	%r946, %r945, 2;
	add.s32 	%r947, %r22, %r946;
	ld.shared.f32 	%f696, [%r947];
	fma.rn.f32 	%f697, %f695, %f696, %f694;
	add.s32 	%r948, %r3, 237568;
	mul.wide.u32 	%rd706, %r948, 4;
	add.s64 	%rd707, %rd9, %rd706;
	ld.global.f32 	%f698, [%rd707];
	add.s64 	%rd708, %rd8, %rd706;
	ld.global.u32 	%r949, [%rd708];
	shl.b32 	%r950, %r949, 2;
	add.s32 	%r951, %r22, %r950;
	ld.shared.f32 	%f699, [%r951];
	fma.rn.f32 	%f700, %f698, %f699, %f697;
	add.s32 	%r952, %r3, 238592;
	mul.wide.u32 	%rd709, %r952, 4;
	add.s64 	%rd710, %rd9, %rd709;
	ld.global.f32 	%f701, [%rd710];
	add.s64 	%rd711, %rd8, %rd709;
	ld.global.u32 	%r953, [%rd711];
	shl.b32 	%r954, %r953, 2;
	add.s32 	%r955, %r22, %r954;
	ld.shared.f32 	%f702, [%r955];
	fma.rn.f32 	%f703, %f701, %f702, %f700;
	add.s32 	%r956, %r3, 239616;
	mul.wide.u32 	%rd712, %r956, 4;
	add.s64 	%rd713, %rd9, %rd712;
	ld.global.f32 	%f704, [%rd713];
	add.s64 	%rd714, %rd8, %rd712;
	ld.global.u32 	%r957, [%rd714];
	shl.b32 	%r958, %r957, 2;
	add.s32 	%r959, %r22, %r958;
	ld.shared.f32 	%f705, [%r959];
	fma.rn.f32 	%f706, %f704, %f705, %f703;
	add.s32 	%r960, %r3, 240640;
	mul.wide.u32 	%rd715, %r960, 4;
	add.s64 	%rd716, %rd9, %rd715;
	ld.global.f32 	%f707, [%rd716];
	add.s64 	%rd717, %rd8, %rd715;
	ld.global.u32 	%r961, [%rd717];
	shl.b32 	%r962, %r961, 2;
	add.s32 	%r963, %r22, %r962;
	ld.shared.f32 	%f708, [%r963];
	fma.rn.f32 	%f709, %f707, %f708, %f706;
	add.s32 	%r964, %r3, 241664;
	mul.wide.u32 	%rd718, %r964, 4;
	add.s64 	%rd719, %rd9, %rd718;
	ld.global.f32 	%f710, [%rd719];
	add.s64 	%rd720, %rd8, %rd718;
	ld.global.u32 	%r965, [%rd720];
	shl.b32 	%r966, %r965, 2;
	add.s32 	%r967, %r22, %r966;
	ld.shared.f32 	%f711, [%r967];
	fma.rn.f32 	%f712, %f710, %f711, %f709;
	add.s32 	%r968, %r3, 242688;
	mul.wide.u32 	%rd721, %r968, 4;
	add.s64 	%rd722, %rd9, %rd721;
	ld.global.f32 	%f713, [%rd722];
	add.s64 	%rd723, %rd8, %rd721;
	ld.global.u32 	%r969, [%rd723];
	shl.b32 	%r970, %r969, 2;
	add.s32 	%r971, %r22, %r970;
	ld.shared.f32 	%f714, [%r971];
	fma.rn.f32 	%f715, %f713, %f714, %f712;
	add.s32 	%r972, %r3, 243712;
	mul.wide.u32 	%rd724, %r972, 4;
	add.s64 	%rd725, %rd9, %rd724;
	ld.global.f32 	%f716, [%rd725];
	add.s64 	%rd726, %rd8, %rd724;
	ld.global.u32 	%r973, [%rd726];
	shl.b32 	%r974, %r973, 2;
	add.s32 	%r975, %r22, %r974;
	ld.shared.f32 	%f717, [%r975];
	fma.rn.f32 	%f718, %f716, %f717, %f715;
	add.s32 	%r976, %r3, 244736;
	mul.wide.u32 	%rd727, %r976, 4;
	add.s64 	%rd728, %rd9, %rd727;
	ld.global.f32 	%f719, [%rd728];
	add.s64 	%rd729, %rd8, %rd727;
	ld.global.u32 	%r977, [%rd729];
	shl.b32 	%r978, %r977, 2;
	add.s32 	%r979, %r22, %r978;
	ld.shared.f32 	%f720, [%r979];
	fma.rn.f32 	%f721, %f719, %f720, %f718;
	add.s32 	%r980, %r3, 245760;
	mul.wide.u32 	%rd730, %r980, 4;
	add.s64 	%rd731, %rd9, %rd730;
	ld.global.f32 	%f722, [%rd731];
	add.s64 	%rd732, %rd8, %rd730;
	ld.global.u32 	%r981, [%rd732];
	shl.b32 	%r982, %r981, 2;
	add.s32 	%r983, %r22, %r982;
	ld.shared.f32 	%f723, [%r983];
	fma.rn.f32 	%f724, %f722, %f723, %f721;
	add.s32 	%r984, %r3, 246784;
	mul.wide.u32 	%rd733, %r984, 4;
	add.s64 	%rd734, %rd9, %rd733;
	ld.global.f32 	%f725, [%rd734];
	add.s64 	%rd735, %rd8, %rd733;
	ld.global.u32 	%r985, [%rd735];
	shl.b32 	%r986, %r985, 2;
	add.s32 	%r987, %r22, %r986;
	ld.shared.f32 	%f726, [%r987];
	fma.rn.f32 	%f727, %f725, %f726, %f724;
	add.s32 	%r988, %r3, 247808;
	mul.wide.u32 	%rd736, %r988, 4;
	add.s64 	%rd737, %rd9, %rd736;
	ld.global.f32 	%f728, [%rd737];
	add.s64 	%rd738, %rd8, %rd736;
	ld.global.u32 	%r989, [%rd738];
	shl.b32 	%r990, %r989, 2;
	add.s32 	%r991, %r22, %r990;
	ld.shared.f32 	%f729, [%r991];
	fma.rn.f32 	%f730, %f728, %f729, %f727;
	add.s32 	%r992, %r3, 248832;
	mul.wide.u32 	%rd739, %r992, 4;
	add.s64 	%rd740, %rd9, %rd739;
	ld.global.f32 	%f731, [%rd740];
	add.s64 	%rd741, %rd8, %rd739;
	ld.global.u32 	%r993, [%rd741];
	shl.b32 	%r994, %r993, 2;
	add.s32 	%r995, %r22, %r994;
	ld.shared.f32 	%f732, [%r995];
	fma.rn.f32 	%f733, %f731, %f732, %f730;
	add.s32 	%r996, %r3, 249856;
	mul.wide.u32 	%rd742, %r996, 4;
	add.s64 	%rd743, %rd9, %rd742;
	ld.global.f32 	%f734, [%rd743];
	add.s64 	%rd744, %rd8, %rd742;
	ld.global.u32 	%r997, [%rd744];
	shl.b32 	%r998, %r997, 2;
	add.s32 	%r999, %r22, %r998;
	ld.shared.f32 	%f735, [%r999];
	fma.rn.f32 	%f736, %f734, %f735, %f733;
	add.s32 	%r1000, %r3, 250880;
	mul.wide.u32 	%rd745, %r1000, 4;
	add.s64 	%rd746, %rd9, %rd745;
	ld.global.f32 	%f737, [%rd746];
	add.s64 	%rd747, %rd8, %rd745;
	ld.global.u32 	%r1001, [%rd747];
	shl.b32 	%r1002, %r1001, 2;
	add.s32 	%r1003, %r22, %r1002;
	ld.shared.f32 	%f738, [%r1003];
	fma.rn.f32 	%f739, %f737, %f738, %f736;
	add.s32 	%r1004, %r3, 251904;
	mul.wide.u32 	%rd748, %r1004, 4;
	add.s64 	%rd749, %rd9, %rd748;
	ld.global.f32 	%f740, [%rd749];
	add.s64 	%rd750, %rd8, %rd748;
	ld.global.u32 	%r1005, [%rd750];
	shl.b32 	%r1006, %r1005, 2;
	add.s32 	%r1007, %r22, %r1006;
	ld.shared.f32 	%f741, [%r1007];
	fma.rn.f32 	%f742, %f740, %f741, %f739;
	add.s32 	%r1008, %r3, 252928;
	mul.wide.u32 	%rd751, %r1008, 4;
	add.s64 	%rd752, %rd9, %rd751;
	ld.global.f32 	%f743, [%rd752];
	add.s64 	%rd753, %rd8, %rd751;
	ld.global.u32 	%r1009, [%rd753];
	shl.b32 	%r1010, %r1009, 2;
	add.s32 	%r1011, %r22, %r1010;
	ld.shared.f32 	%f744, [%r1011];
	fma.rn.f32 	%f745, %f743, %f744, %f742;
	add.s32 	%r1012, %r3, 253952;
	mul.wide.u32 	%rd754, %r1012, 4;
	add.s64 	%rd755, %rd9, %rd754;
	ld.global.f32 	%f746, [%rd755];
	add.s64 	%rd756, %rd8, %rd754;
	ld.global.u32 	%r1013, [%rd756];
	shl.b32 	%r1014, %r1013, 2;
	add.s32 	%r1015, %r22, %r1014;
	ld.shared.f32 	%f747, [%r1015];
	fma.rn.f32 	%f748, %f746, %f747, %f745;
	add.s32 	%r1016, %r3, 254976;
	mul.wide.u32 	%rd757, %r1016, 4;
	add.s64 	%rd758, %rd9, %rd757;
	ld.global.f32 	%f749, [%rd758];
	add.s64 	%rd759, %rd8, %rd757;
	ld.global.u32 	%r1017, [%rd759];
	shl.b32 	%r1018, %r1017, 2;
	add.s32 	%r1019, %r22, %r1018;
	ld.shared.f32 	%f750, [%r1019];
	fma.rn.f32 	%f751, %f749, %f750, %f748;
	add.s32 	%r1020, %r3, 256000;
	mul.wide.u32 	%rd760, %r1020, 4;
	add.s64 	%rd761, %rd9, %rd760;
	ld.global.f32 	%f752, [%rd761];
	add.s64 	%rd762, %rd8, %rd760;
	ld.global.u32 	%r1021, [%rd762];
	shl.b32 	%r1022, %r1021, 2;
	add.s32 	%r1023, %r22, %r1022;
	ld.shared.f32 	%f753, [%r1023];
	fma.rn.f32 	%f754, %f752, %f753, %f751;
	add.s32 	%r1024, %r3, 257024;
	mul.wide.u32 	%rd763, %r1024, 4;
	add.s64 	%rd764, %rd9, %rd763;
	ld.global.f32 	%f755, [%rd764];
	add.s64 	%rd765, %rd8, %rd763;
	ld.global.u32 	%r1025, [%rd765];
	shl.b32 	%r1026, %r1025, 2;
	add.s32 	%r1027, %r22, %r1026;
	ld.shared.f32 	%f756, [%r1027];
	fma.rn.f32 	%f757, %f755, %f756, %f754;
	add.s32 	%r1028, %r3, 258048;
	mul.wide.u32 	%rd766, %r1028, 4;
	add.s64 	%rd767, %rd9, %rd766;
	ld.global.f32 	%f758, [%rd767];
	add.s64 	%rd768, %rd8, %rd766;
	ld.global.u32 	%r1029, [%rd768];
	shl.b32 	%r1030, %r1029, 2;
	add.s32 	%r1031, %r22, %r1030;
	ld.shared.f32 	%f759, [%r1031];
	fma.rn.f32 	%f760, %f758, %f759, %f757;
	add.s32 	%r1032, %r3, 259072;
	mul.wide.u32 	%rd769, %r1032, 4;
	add.s64 	%rd770, %rd9, %rd769;
	ld.global.f32 	%f761, [%rd770];
	add.s64 	%rd771, %rd8, %rd769;
	ld.global.u32 	%r1033, [%rd771];
	shl.b32 	%r1034, %r1033, 2;
	add.s32 	%r1035, %r22, %r1034;
	ld.shared.f32 	%f762, [%r1035];
	fma.rn.f32 	%f763, %f761, %f762, %f760;
	add.s32 	%r1036, %r3, 260096;
	mul.wide.u32 	%rd772, %r1036, 4;
	add.s64 	%rd773, %rd9, %rd772;
	ld.global.f32 	%f764, [%rd773];
	add.s64 	%rd774, %rd8, %rd772;
	ld.global.u32 	%r1037, [%rd774];
	shl.b32 	%r1038, %r1037, 2;
	add.s32 	%r1039, %r22, %r1038;
	ld.shared.f32 	%f765, [%r1039];
	fma.rn.f32 	%f766, %f764, %f765, %f763;
	add.s32 	%r1040, %r3, 261120;
	mul.wide.u32 	%rd775, %r1040, 4;
	add.s64 	%rd776, %rd9, %rd775;
	ld.global.f32 	%f767, [%rd776];
	add.s64 	%rd777, %rd8, %rd775;
	ld.global.u32 	%r1041, [%rd777];
	shl.b32 	%r1042, %r1041, 2;
	add.s32 	%r1043, %r22, %r1042;
	ld.shared.f32 	%f768, [%r1043];
	fma.rn.f32 	%f769, %f767, %f768, %f766;
	cvta.to.global.u64 	%rd778, %rd5;
	add.s64 	%rd779, %rd778, %rd10;
	st.global.f32 	[%rd779], %f769;
$L__BB1_8:
	ret;

}


// ===== COMPILED SASS (sm_100) =====

	.target	sm_100

	.elftype	@"ET_EXEC"


//--------------------- .note.nv.tkinfo           --------------------------
	.section	.note.nv.tkinfo,"",@"SHT_NOTE"
	.sectionflags	@"SHF_NOTE_NV_TKINFO"
	.tkinfo
        /*0018*/ 	.word	0x00000002
        /*0030*/ 	.string	""
        /*0030*/ 	.string	"ptxas"
        /*0030*/ 	.string	"Cuda compilation tools, release 13.0, V13.0.88"
        /*0030*/ 	.string	"Build cuda_13.0.r13.0/compiler.36424714_0"
        /*0030*/ 	.string	"-arch sm_100 -m 64 "



//--------------------- .note.nv.cuinfo           --------------------------
	.section	.note.nv.cuinfo,"",@"SHT_NOTE"
	.sectionflags	@"SHF_NOTE_NV_CUINFO"
        /*0018*/ 	.short	0x0002
        /*001a*/ 	.short	0x0064
        /*001c*/ 	.short	0x0082
	.zero		2


//--------------------- .nv.info                  --------------------------
	.section	.nv.info,"",@"SHT_CUDA_INFO"
	.align	4


	//----- nvinfo : EIATTR_REGCOUNT
	.align		4
        /*0000*/ 	.byte	0x04, 0x2f
        /*0002*/ 	.short	(.L_1 - .L_0)
	.align		4
.L_0:
        /*0004*/ 	.word	index@(_Z21mul_kernel_shared_csriiiPKiPKfS2_Pfii)
        /*0008*/ 	.word	0x00000020


	//----- nvinfo : EIATTR_FRAME_SIZE
	.align		4
.L_1:
        /*000c*/ 	.byte	0x04, 0x11
        /*000e*/ 	.short	(.L_3 - .L_2)
	.align		4
.L_2:
        /*0010*/ 	.word	index@(_Z21mul_kernel_shared_csriiiPKiPKfS2_Pfii)
        /*0014*/ 	.word	0x00000000


	//----- nvinfo : EIATTR_REGCOUNT
	.align		4
.L_3:
        /*0018*/ 	.byte	0x04, 0x2f
        /*001a*/ 	.short	(.L_5 - .L_4)
	.align		4
.L_4:
        /*001c*/ 	.word	index@(_Z29mul_kernel_shared_csr_rollingiiiPKiPKfS2_Pfi)
        /*0020*/ 	.word	0x00000020


	//----- nvinfo : EIATTR_FRAME_SIZE
	.align		4
.L_5:
        /*0024*/ 	.byte	0x04, 0x11
        /*0026*/ 	.short	(.L_7 - .L_6)
	.align		4
.L_6:
        /*0028*/ 	.word	index@(_Z29mul_kernel_shared_csr_rollingiiiPKiPKfS2_Pfi)
        /*002c*/ 	.word	0x00000000


	//----- nvinfo : EIATTR_MIN_STACK_SIZE
	.align		4
.L_7:
        /*0030*/ 	.byte	0x04, 0x12
        /*0032*/ 	.short	(.L_9 - .L_8)
	.align		4
.L_8:
        /*0034*/ 	.word	index@(_Z29mul_kernel_shared_csr_rollingiiiPKiPKfS2_Pfi)
        /*0038*/ 	.word	0x00000000


	//----- nvinfo : EIATTR_MIN_STACK_SIZE
	.align		4
.L_9:
        /*003c*/ 	.byte	0x04, 0x12
        /*003e*/ 	.short	(.L_11 - .L_10)
	.align		4
.L_10:
        /*0040*/ 	.word	index@(_Z21mul_kernel_shared_csriiiPKiPKfS2_Pfii)
        /*0044*/ 	.word	0x00000000
.L_11:


//--------------------- .nv.compat                --------------------------
	.section	.nv.compat,"",@"SHT_CUDA_COMPAT_INFO"
	.align	4
        /*0000*/ 	.byte	0x02, 0x09, 0x00, 0x00, 0x02, 0x02, 0x01, 0x00, 0x02, 0x05, 0x05, 0x00, 0x03, 0x07, 0x01, 0x01
        /*0010*/ 	.byte	0x02, 0x03, 0x00, 0x00, 0x02, 0x06, 0x01, 0x00, 0x04, 0x0b, 0x08, 0x00, 0x09, 0x00, 0x00, 0x00
        /*0020*/ 	.byte	0x00, 0x00, 0x00, 0x00


//--------------------- .nv.info._Z29mul_kernel_shared_csr_rollingiiiPKiPKfS2_Pfi --------------------------
	.section	.nv.info._Z29mul_kernel_shared_csr_rollingiiiPKiPKfS2_Pfi,"",@"SHT_CUDA_INFO"
	.sectionflags	@""
	.align	4


	//----- nvinfo : EIATTR_CUDA_API_VERSION
	.align		4
        /*0000*/ 	.byte	0x04, 0x37
        /*0002*/ 	.short	(.L_13 - .L_12)
.L_12:
        /*0004*/ 	.word	0x00000082


	//----- nvinfo : EIATTR_KPARAM_INFO
	.align		4
.L_13:
        /*0008*/ 	.byte	0x04, 0x17
        /*000a*/ 	.short	(.L_15 - .L_14)
.L_14:
        /*000c*/ 	.word	0x00000000
        /*0010*/ 	.short	0x0007
        /*0012*/ 	.short	0x0030
        /*0014*/ 	.byte	0x00, 0xf0, 0x11, 0x00


	//----- nvinfo : EIATTR_KPARAM_INFO
	.align		4
.L_15:
        /*0018*/ 	.byte	0x04, 0x17
        /*001a*/ 	.short	(.L_17 - .L_16)
.L_16:
        /*001c*/ 	.word	0x00000000
        /*0020*/ 	.short	0x0006
        /*0022*/ 	.short	0x0028
        /*0024*/ 	.byte	0x00, 0xf5, 0x21, 0x00


	//----- nvinfo : EIATTR_KPARAM_INFO
	.align		4
.L_17:
        /*0028*/ 	.byte	0x04, 0x17
        /*002a*/ 	.short	(.L_19 - .L_18)
.L_18:
        /*002c*/ 	.word	0x00000000
        /*0030*/ 	.short	0x0005
        /*0032*/ 	.short	0x0020
        /*0034*/ 	.byte	0x00, 0xf5, 0x21, 0x00


	//----- nvinfo : EIATTR_KPARAM_INFO
	.align		4
.L_19:
        /*0038*/ 	.byte	0x04, 0x17
        /*003a*/ 	.short	(.L_21 - .L_20)
.L_20:
        /*003c*/ 	.word	0x00000000
        /*0040*/ 	.short	0x0004
        /*0042*/ 	.short	0x0018
        /*0044*/ 	.byte	0x00, 0xf5, 0x21, 0x00


	//----- nvinfo : EIATTR_KPARAM_INFO
	.align		4
.L_21:
        /*0048*/ 	.byte	0x04, 0x17
        /*004a*/ 	.short	(.L_23 - .L_22)
.L_22:
        /*004c*/ 	.word	0x00000000
        /*0050*/ 	.short	0x0003
        /*0052*/ 	.short	0x0010
        /*0054*/ 	.byte	0x00, 0xf5, 0x21, 0x00


	//----- nvinfo : EIATTR_KPARAM_INFO
	.align		4
.L_23:
        /*0058*/ 	.byte	0x04, 0x17
        /*005a*/ 	.short	(.L_25 - .L_24)
.L_24:
        /*005c*/ 	.word	0x00000000
        /*0060*/ 	.short	0x0002
        /*0062*/ 	.short	0x0008
        /*0064*/ 	.byte	0x00, 0xf0, 0x11, 0x00


	//----- nvinfo : EIATTR_KPARAM_INFO
	.align		4
.L_25:
        /*0068*/ 	.byte	0x04, 0x17
        /*006a*/ 	.short	(.L_27 - .L_26)
.L_26:
        /*006c*/ 	.word	0x00000000
        /*0070*/ 	.short	0x0001
        /*0072*/ 	.short	0x0004
        /*0074*/ 	.byte	0x00, 0xf0, 0x11, 0x00


	//----- nvinfo : EIATTR_KPARAM_INFO
	.align		4
.L_27:
        /*0078*/ 	.byte	0x04, 0x17
        /*007a*/ 	.short	(.L_29 - .L_28)
.L_28:
        /*007c*/ 	.word	0x00000000
        /*0080*/ 	.short	0x0000
        /*0082*/ 	.short	0x0000
        /*0084*/ 	.byte	0x00, 0xf0, 0x11, 0x00


	//----- nvinfo : EIATTR_SPARSE_MMA_MASK
	.align		4
.L_29:
        /*0088*/ 	.byte	0x03, 0x50
        /*008a*/ 	.short	0x0000


	//----- nvinfo : EIATTR_MAXREG_COUNT
	.align		4
        /*008c*/ 	.byte	0x03, 0x1b
        /*008e*/ 	.short	0x00ff


	//----- nvinfo : EIATTR_NUM_BARRIERS
	.align		4
        /*0090*/ 	.byte	0x02, 0x4c
        /*0092*/ 	.byte	0x01
	.zero		1


	//----- nvinfo : EIATTR_MERCURY_ISA_VERSION
	.align		4
        /*0094*/ 	.byte	0x03, 0x5f
        /*0096*/ 	.short	0x0101


	//----- nvinfo : EIATTR_VRC_CTA_INIT_COUNT
	.align		4
        /*0098*/ 	.byte	0x02, 0x4a
	.zero		1
	.zero		1


	//----- nvinfo : EIATTR_EXIT_INSTR_OFFSETS
	.align		4
        /*009c*/ 	.byte	0x04, 0x1c
        /*009e*/ 	.short	(.L_31 - .L_30)


	//   ....[0]....
.L_30:
        /*00a0*/ 	.word	0x00000070


	//   ....[1]....
        /*00a4*/ 	.word	0x000082e0


	//----- nvinfo : EIATTR_CRS_STACK_SIZE
	.align		4
.L_31:
        /*00a8*/ 	.byte	0x04, 0x1e
        /*00aa*/ 	.short	(.L_33 - .L_32)
.L_32:
        /*00ac*/ 	.word	0x00000000


	//----- nvinfo : EIATTR_CBANK_PARAM_SIZE
	.align		4
.L_33:
        /*00b0*/ 	.byte	0x03, 0x19
        /*00b2*/ 	.short	0x0034


	//----- nvinfo : EIATTR_PARAM_CBANK
	.align		4
        /*00b4*/ 	.byte	0x04, 0x0a
        /*00b6*/ 	.short	(.L_35 - .L_34)
	.align		4
.L_34:
        /*00b8*/ 	.word	index@(.nv.constant0._Z29mul_kernel_shared_csr_rollingiiiPKiPKfS2_Pfi)
        /*00bc*/ 	.short	0x0380
        /*00be*/ 	.short	0x0034


	//----- nvinfo : EIATTR_SW_WAR
	.align		4
.L_35:
        /*00c0*/ 	.byte	0x04, 0x36
        /*00c2*/ 	.short	(.L_37 - .L_36)
.L_36:
        /*00c4*/ 	.word	0x00000008
.L_37:


//--------------------- .nv.info._Z21mul_kernel_shared_csriiiPKiPKfS2_Pfii --------------------------
	.section	.nv.info._Z21mul_kernel_shared_csriiiPKiPKfS2_Pfii,"",@"SHT_CUDA_INFO"
	.sectionflags	@""
	.align	4


	//----- nvinfo : EIATTR_CUDA_API_VERSION
	.align		4
        /*0000*/ 	.byte	0x04, 0x37
        /*0002*/ 	.short	(.L_39 - .L_38)
.L_38:
        /*0004*/ 	.word	0x00000082


	//----- nvinfo : EIATTR_KPARAM_INFO
	.align		4
.L_39:
        /*0008*/ 	.byte	0x04, 0x17
        /*000a*/ 	.short	(.L_41 - .L_40)
.L_40:
        /*000c*/ 	.word	0x00000000
        /*0010*/ 	.short	0x0008
        /*0012*/ 	.short	0x0034
        /*0014*/ 	.byte	0x00, 0xf0, 0x11, 0x00


	//----- nvinfo : EIATTR_KPARAM_INFO
	.align		4
.L_41:
        /*0018*/ 	.byte	0x04, 0x17
        /*001a*/ 	.short	(.L_43 - .L_42)
.L_42:
        /*001c*/ 	.word	0x00000000
        /*0020*/ 	.short	0x0007
        /*0022*/ 	.short	0x0030
        /*0024*/ 	.byte	0x00, 0xf0, 0x11, 0x00


	//----- nvinfo : EIATTR_KPARAM_INFO
	.align		4
.L_43:
        /*0028*/ 	.byte	0x04, 0x17
        /*002a*/ 	.short	(.L_45 - .L_44)
.L_44:
        /*002c*/ 	.word	0x00000000
        /*0030*/ 	.short	0x0006
        /*0032*/ 	.short	0x0028
        /*0034*/ 	.byte	0x00, 0xf5, 0x21, 0x00


	//----- nvinfo : EIATTR_KPARAM_INFO
	.align		4
.L_45:
        /*0038*/ 	.byte	0x04, 0x17
        /*003a*/ 	.short	(.L_47 - .L_46)
.L_46:
        /*003c*/ 	.word	0x00000000
        /*0040*/ 	.short	0x0005
        /*0042*/ 	.short	0x0020
        /*0044*/ 	.byte	0x00, 0xf5, 0x21, 0x00


	//----- nvinfo : EIATTR_KPARAM_INFO
	.align		4
.L_47:
        /*0048*/ 	.byte	0x04, 0x17
        /*004a*/ 	.short	(.L_49 - .L_48)
.L_48:
        /*004c*/ 	.word	0x00000000
        /*0050*/ 	.short	0x0004
        /*0052*/ 	.short	0x0018
        /*0054*/ 	.byte	0x00, 0xf5, 0x21, 0x00


	//----- nvinfo : EIATTR_KPARAM_INFO
	.align		4
.L_49:
        /*0058*/ 	.byte	0x04, 0x17
        /*005a*/ 	.short	(.L_51 - .L_50)
.L_50:
        /*005c*/ 	.word	0x00000000
        /*0060*/ 	.short	0x0003
        /*0062*/ 	.short	0x0010
        /*0064*/ 	.byte	0x00, 0xf5, 0x21, 0x00


	//----- nvinfo : EIATTR_KPARAM_INFO
	.align		4
.L_51:
        /*0068*/ 	.byte	0x04, 0x17
        /*006a*/ 	.short	(.L_53 - .L_52)
.L_52:
        /*006c*/ 	.word	0x00000000
        /*0070*/ 	.short	0x0002
        /*0072*/ 	.short	0x0008
        /*0074*/ 	.byte	0x00, 0xf0, 0x11, 0x00


	//----- nvinfo : EIATTR_KPARAM_INFO
	.align		4
.L_53:
        /*0078*/ 	.byte	0x04, 0x17
        /*007a*/ 	.short	(.L_55 - .L_54)
.L_54:
        /*007c*/ 	.word	0x00000000
        /*0080*/ 	.short	0x0001
        /*0082*/ 	.short	0x0004
        /*0084*/ 	.byte	0x00, 0xf0, 0x11, 0x00


	//----- nvinfo : EIATTR_KPARAM_INFO
	.align		4
.L_55:
        /*0088*/ 	.byte	0x04, 0x17
        /*008a*/ 	.short	(.L_57 - .L_56)
.L_56:
        /*008c*/ 	.word	0x00000000
        /*0090*/ 	.short	0x0000
        /*0092*/ 	.short	0x0000
        /*0094*/ 	.byte	0x00, 0xf0, 0x11, 0x00


	//----- nvinfo : EIATTR_SPARSE_MMA_MASK
	.align		4
.L_57:
        /*0098*/ 	.byte	0x03, 0x50
        /*009a*/ 	.short	0x0000


	//----- nvinfo : EIATTR_MAXREG_COUNT
	.align		4
        /*009c*/ 	.byte	0x03, 0x1b
        /*009e*/ 	.short	0x00ff


	//----- nvinfo : EIATTR_NUM_BARRIERS
	.align		4
        /*00a0*/ 	.byte	0x02, 0x4c
        /*00a2*/ 	.byte	0x01
	.zero		1


	//----- nvinfo : EIATTR_MERCURY_ISA_VERSION
	.align		4
        /*00a4*/ 	.byte	0x03, 0x5f
        /*00a6*/ 	.short	0x0101


	//----- nvinfo : EIATTR_VRC_CTA_INIT_COUNT
	.align		4
        /*00a8*/ 	.byte	0x02, 0x4a
	.zero		1
	.zero		1


	//----- nvinfo : EIATTR_EXIT_INSTR_OFFSETS
	.align		4
        /*00ac*/ 	.byte	0x04, 0x1c
        /*00ae*/ 	.short	(.L_59 - .L_58)


	//   ....[0]....
.L_58:
        /*00b0*/ 	.word	0x00000070


	//   ....[1]....
        /*00b4*/ 	.word	0x00000d60


	//----- nvinfo : EIATTR_CRS_STACK_SIZE
	.align		4
.L_59:
        /*00b8*/ 	.byte	0x04, 0x1e
        /*00ba*/ 	.short	(.L_61 - .L_60)
.L_60:
        /*00bc*/ 	.word	0x00000000


	//----- nvinfo : EIATTR_CBANK_PARAM_SIZE
	.align		4
.L_61:
        /*00c0*/ 	.byte	0x03, 0x19
        /*00c2*/ 	.short	0x0038


	//----- nvinfo : EIATTR_PARAM_CBANK
	.align		4
        /*00c4*/ 	.byte	0x04, 0x0a
        /*00c6*/ 	.short	(.L_63 - .L_62)
	.align		4
.L_62:
        /*00c8*/ 	.word	index@(.nv.constant0._Z21mul_kernel_shared_csriiiPKiPKfS2_Pfii)
        /*00cc*/ 	.short	0x0380
        /*00ce*/ 	.short	0x0038


	//----- nvinfo : EIATTR_SW_WAR
	.align		4
.L_63:
        /*00d0*/ 	.byte	0x04, 0x36
        /*00d2*/ 	.short	(.L_65 - .L_64)
.L_64:
        /*00d4*/ 	.word	0x00000008
.L_65:


//--------------------- .nv.callgraph             --------------------------
	.section	.nv.callgraph,"",@"SHT_CUDA_CALLGRAPH"
	.align	4
	.sectionentsize	8
	.align		4
        /*0000*/ 	.word	0x00000000
	.align		4
        /*0004*/ 	.word	0xffffffff
	.align		4
        /*0008*/ 	.word	0x00000000
	.align		4
        /*000c*/ 	.word	0xfffffffe
	.align		4
        /*0010*/ 	.word	0x00000000
	.align		4
        /*0014*/ 	.word	0xfffffffd
	.align		4
        /*0018*/ 	.word	0x00000000
	.align		4
        /*001c*/ 	.word	0xfffffffc


//--------------------- .text._Z29mul_kernel_shared_csr_rollingiiiPKiPKfS2_Pfi --------------------------
	.section	.text._Z29mul_kernel_shared_csr_rollingiiiPKiPKfS2_Pfi,"ax",@progbits
	.align	128
.text._Z29mul_kernel_shared_csr_rollingiiiPKiPKfS2_Pfi:
        .type           _Z29mul_kernel_shared_csr_rollingiiiPKiPKfS2_Pfi,@function
        .size           _Z29mul_kernel_shared_csr_rollingiiiPKiPKfS2_Pfi,(.L_x_17 - _Z29mul_kernel_shared_csr_rollingiiiPKiPKfS2_Pfi)
        .other          _Z29mul_kernel_shared_csr_rollingiiiPKiPKfS2_Pfi,@"STO_CUDA_ENTRY STV_DEFAULT"
_Z29mul_kernel_shared_csr_rollingiiiPKiPKfS2_Pfi:
[----:B------:R-:W-:Y:S01]  /*0000*/  LDC R1, c[0x0][0x37c] ;  /* 0x0000df00ff017b82 */ /* 0x000fe20000000800 */
[----:B------:R-:W0:Y:S07]  /*0010*/  S2R R8, SR_TID.X ;  /* 0x0000000000087919 */ /* 0x000e2e0000002100 */
[----:B------:R-:W0:Y:S01]  /*0020*/  S2UR UR4, SR_CTAID.X ;  /* 0x00000000000479c3 */ /* 0x000e220000002500 */
[----:B------:R-:W1:Y:S07]  /*0030*/  LDCU UR5, c[0x0][0x384] ;  /* 0x00007080ff0577ac */ /* 0x000e6e0008000800 */
[----:B------:R-:W0:Y:S02]  /*0040*/  LDC R10, c[0x0][0x360] ;  /* 0x0000d800ff0a7b82 */ /* 0x000e240000000800 */
[----:B0-----:R-:W-:-:S05]  /*0050*/  IMAD R4, R10, UR4, R8 ;  /* 0x000000040a047c24 */ /* 0x001fca000f8e0208 */
[----:B-1----:R-:W-:-:S13]  /*0060*/  ISETP.GE.U32.AND P0, PT, R4, UR5, PT ;  /* 0x0000000504007c0c */ /* 0x002fda000bf06070 */
[----:B------:R-:W-:Y:S05]  /*0070*/  @P0 EXIT ;  /* 0x000000000000094d */ /* 0x000fea0003800000 */
[----:B------:R-:W0:Y:S01]  /*0080*/  LDCU UR4, c[0x0][0x380] ;  /* 0x00007000ff0477ac */ /* 0x000e220008000800 */
[----:B------:R-:W1:Y:S01]  /*0090*/  LDCU.64 UR8, c[0x0][0x358] ;  /* 0x00006b00ff0877ac */ /* 0x000e620008000a00 */
[----:B0-----:R-:W-:-:S09]  /*00a0*/  UISETP.GE.AND UP0, UPT, UR4, 0x1, UPT ;  /* 0x000000010400788c */ /* 0x001fd2000bf06270 */
[----:B-1----:R-:W-:Y:S05]  /*00b0*/  BRA.U !UP0, `(.L_x_0) ;  /* 0x00000001086c7547 */ /* 0x002fea000b800000 */
[----:B------:R-:W0:Y:S01]  /*00c0*/  S2UR UR5, SR_CgaCtaId ;  /* 0x00000000000579c3 */ /* 0x000e220000008800 */
[----:B------:R-:W-:Y:S02]  /*00d0*/  UMOV UR4, 0x400 ;  /* 0x0000040000047882 */ /* 0x000fe40000000000 */
[----:B0-----:R-:W-:-:S03]  /*00e0*/  ULEA UR5, UR5, UR4, 0x18 ;  /* 0x0000000405057291 */ /* 0x001fc6000f8ec0ff */
[----:B------:R-:W-:-:S09]  /*00f0*/  UMOV UR4, URZ ;  /* 0x000000ff00047c82 */ /* 0x000fd20008000000 */
.L_x_4:
[----:B------:R-:W0:Y:S01]  /*0100*/  LDCU UR7, c[0x0][0x380] ;  /* 0x00007000ff0777ac */ /* 0x000e220008000800 */
[----:B------:R-:W-:Y:S01]  /*0110*/  IADD3 R0, PT, PT, R8, UR4, RZ ;  /* 0x0000000408007c10 */ /* 0x000fe2000fffe0ff */
[----:B------:R-:W-:Y:S01]  /*0120*/  BSSY.RECONVERGENT B0, `(.L_x_1) ;  /* 0x0000010000007945 */ /* 0x000fe20003800200 */
[----:B-1----:R-:W1:Y:S02]  /*0130*/  LDCU UR6, c[0x0][0x3b0] ;  /* 0x00007600ff0677ac */ /* 0x002e640008000800 */
[----:B0-----:R-:W-:-:S04]  /*0140*/  ISETP.GE.AND P0, PT, R0, UR7, PT ;  /* 0x0000000700007c0c */ /* 0x001fc8000bf06270 */
[----:B-1----:R-:W-:-:S13]  /*0150*/  ISETP.GE.OR P0, PT, R8, UR6, P0 ;  /* 0x0000000608007c0c */ /* 0x002fda0008706670 */
[----:B------:R-:W-:Y:S05]  /*0160*/  @P0 BRA `(.L_x_2) ;  /* 0x00000000002c0947 */ /* 0x000fea0003800000 */
[----:B------:R-:W0:Y:S01]  /*0170*/  LDC.64 R6, c[0x0][0x3a0] ;  /* 0x0000e800ff067b82 */ /* 0x000e220000000a00 */
[----:B------:R-:W-:-:S07]  /*0180*/  MOV R5, R8 ;  /* 0x0000000800057202 */ /* 0x000fce0000000f00 */
.L_x_3:
[----:B01----:R-:W-:-:S06]  /*0190*/  IMAD.WIDE R2, R0, 0x4, R6 ;  /* 0x0000000400027825 */ /* 0x003fcc00078e0206 */
[----:B------:R-:W2:Y:S01]  /*01a0*/  LDG.E R2, desc[UR8][R2.64] ;  /* 0x0000000802027981 */ /* 0x000ea2000c1e1900 */
[----:B------:R-:W-:Y:S02]  /*01b0*/  LEA R9, R5, UR5, 0x2 ;  /* 0x0000000505097c11 */ /* 0x000fe4000f8e10ff */
[----:B------:R-:W-:-:S04]  /*01c0*/  IADD3 R5, PT, PT, R10, R5, RZ ;  /* 0x000000050a057210 */ /* 0x000fc80007ffe0ff */
[C---:B------:R-:W-:Y:S02]  /*01d0*/  IADD3 R0, PT, PT, R5.reuse, UR4, RZ ;  /* 0x0000000405007c10 */ /* 0x040fe4000fffe0ff */
[----:B------:R-:W-:Y:S02]  /*01e0*/  ISETP.LT.AND P1, PT, R5, UR6, PT ;  /* 0x0000000605007c0c */ /* 0x000fe4000bf21270 */
[----:B------:R-:W-:Y:S01]  /*01f0*/  ISETP.GE.AND P0, PT, R0, UR7, PT ;  /* 0x0000000700007c0c */ /* 0x000fe2000bf06270 */
[----:B--2---:R1:W-:-:S12]  /*0200*/  STS [R9], R2 ;  /* 0x0000000209007388 */ /* 0x0043d80000000800 */
[----:B------:R-:W-:Y:S05]  /*0210*/  @!P0 BRA P1, `(.L_x_3) ;  /* 0xfffffffc00dc8947 */ /* 0x000fea000083ffff */
.L_x_2:
[----:B------:R-:W-:Y:S05]  /*0220*/  BSYNC.RECONVERGENT B0 ;  /* 0x0000000000007941 */ /* 0x000fea0003800200 */
.L_x_1:
[----:B------:R-:W-:Y:S01]  /*0230*/  BAR.SYNC.DEFER_BLOCKING 0x0 ;  /* 0x0000000000007b1d */ /* 0x000fe20000010000 */
[----:B------:R-:W-:-:S04]  /*0240*/  UIADD3 UR4, UPT, UPT, UR4, UR6, URZ ;  /* 0x0000000604047290 */ /* 0x000fc8000fffe0ff */
[----:B------:R-:W-:-:S09]  /*0250*/  UISETP.GE.AND UP0, UPT, UR4, UR7, UPT ;  /* 0x000000070400728c */ /* 0x000fd2000bf06270 */
[----:B------:R-:W-:Y:S05]  /*0260*/  BRA.U !UP0, `(.L_x_4) ;  /* 0xfffffffd08a47547 */ /* 0x000fea000b83ffff */
.L_x_0:
[----:B------:R-:W1:Y:S01]  /*0270*/  LDC.64 R14, c[0x0][0x390] ;  /* 0x0000e400ff0e7b82 */ /* 0x000e620000000a00 */
[C---:B------:R-:W-:Y:S02]  /*0280*/  IADD3 R7, PT, PT, R4.reuse, 0x400, RZ ;  /* 0x0000040004077810 */ /* 0x040fe40007ffe0ff */
[----:B------:R-:W-:-:S05]  /*0290*/  IADD3 R17, PT, PT, R4, 0x800, RZ ;  /* 0x0000080004117810 */ /* 0x000fca0007ffe0ff */
[----:B------:R-:W0:Y:S01]  /*02a0*/  LDC.64 R12, c[0x0][0x398] ;  /* 0x0000e600ff0c7b82 */ /* 0x000e220000000a00 */
[----:B-1----:R-:W-:-:S04]  /*02b0*/  IMAD.WIDE.U32 R2, R4, 0x4, R14 ;  /* 0x0000000404027825 */ /* 0x002fc800078e000e */
[--C-:B------:R-:W-:Y:S02]  /*02c0*/  IMAD.WIDE.U32 R8, R7, 0x4, R14.reuse ;  /* 0x0000000407087825 */ /* 0x100fe400078e000e */
[----:B------:R1:W2:Y:S02]  /*02d0*/  LDG.E R2, desc[UR8][R2.64] ;  /* 0x0000000802027981 */ /* 0x0002a4000c1e1900 */
[----:B------:R-:W-:Y:S02]  /*02e0*/  IMAD.WIDE.U32 R20, R17, 0x4, R14 ;  /* 0x0000000411147825 */ /* 0x000fe400078e000e */
[----:B------:R-:W3:Y:S04]  /*02f0*/  LDG.E R8, desc[UR8][R8.64] ;  /* 0x0000000808087981 */ /* 0x000ee8000c1e1900 */
[----:B------:R4:W5:Y:S01]  /*0300*/  LDG.E R20, desc[UR8][R20.64] ;  /* 0x0000000814147981 */ /* 0x000962000c1e1900 */
[----:B0-----:R-:W-:-:S04]  /*0310*/  IMAD.WIDE.U32 R10, R4, 0x4, R12 ;  /* 0x00000004040a7825 */ /* 0x001fc800078e000c */
[--C-:B------:R-:W-:Y:S02]  /*0320*/  IMAD.WIDE.U32 R6, R7, 0x4, R12.reuse ;  /* 0x0000000407067825 */ /* 0x100fe400078e000c */
[----:B------:R-:W5:Y:S02]  /*0330*/  LDG.E R10, desc[UR8][R10.64] ;  /* 0x000000080a0a7981 */ /* 0x000f64000c1e1900 */
[----:B------:R-:W-:Y:S02]  /*0340*/  IMAD.WIDE.U32 R16, R17, 0x4, R12 ;  /* 0x0000000411107825 */ /* 0x000fe400078e000c */
[----:B------:R-:W5:Y:S04]  /*0350*/  LDG.E R0, desc[UR8][R6.64] ;  /* 0x0000000806007981 */ /* 0x000f68000c1e1900 */
[----:B------:R0:W5:Y:S01]  /*0360*/  LDG.E R19, desc[UR8][R16.64] ;  /* 0x0000000810137981 */ /* 0x000162000c1e1900 */
[----:B------:R-:W0:Y:S01]  /*0370*/  S2UR UR7, SR_CgaCtaId ;  /* 0x00000000000779c3 */ /* 0x000e220000008800 */
[----:B------:R-:W-:Y:S01]  /*0380*/  UMOV UR6, 0x400 ;  /* 0x0000040000067882 */ /* 0x000fe20000000000 */
[----:B-1----:R-:W-:-:S02]  /*0390*/  IADD3 R3, PT, PT, R4, 0xc00, RZ ;  /* 0x00000c0004037810 */ /* 0x002fc40007ffe0ff */
[----:B----4-:R-:W-:-:S03]  /*03a0*/  IADD3 R21, PT, PT, R4, 0x1000, RZ ;  /* 0x0000100004157810 */ /* 0x010fc60007ffe0ff */
[----:B------:R-:W-:Y:S01]  /*03b0*/  IMAD.WIDE.U32 R22, R3, 0x4, R14 ;  /* 0x0000000403167825 */ /* 0x000fe200078e000e */
[----:B0-----:R-:W-:-:S03]  /*03c0*/  IADD3 R17, PT, PT, R4, 0x1400, RZ ;  /* 0x0000140004117810 */ /* 0x001fc60007ffe0ff */
[----:B------:R-:W-:Y:S02]  /*03d0*/  IMAD.WIDE.U32 R26, R21, 0x4, R14 ;  /* 0x00000004151a7825 */ /* 0x000fe400078e000e */
[----:B------:R-:W4:Y:S01]  /*03e0*/  LDG.E R23, desc[UR8][R22.64] ;  /* 0x0000000816177981 */ /* 0x000f22000c1e1900 */
[----:B------:R-:W-:-:S03]  /*03f0*/  IADD3 R11, PT, PT, R4, 0x1800, RZ ;  /* 0x00001800040b7810 */ /* 0x000fc60007ffe0ff */
[----:B------:R-:W4:Y:S01]  /*0400*/  LDG.E R26, desc[UR8][R26.64] ;  /* 0x000000081a1a7981 */ /* 0x000f22000c1e1900 */
[----:B------:R-:W-:Y:S01]  /*0410*/  ULEA UR6, UR7, UR6, 0x18 ;  /* 0x0000000607067291 */ /* 0x000fe2000f8ec0ff */
[----:B------:R-:W-:-:S05]  /*0420*/  IMAD.WIDE.U32 R6, R11, 0x4, R14 ;  /* 0x000000040b067825 */ /* 0x000fca00078e000e */
[----:B------:R0:W4:Y:S02]  /*0430*/  LDG.E R16, desc[UR8][R6.64] ;  /* 0x0000000806107981 */ /* 0x000124000c1e1900 */
[----:B0-----:R-:W-:Y:S02]  /*0440*/  IADD3 R6, PT, PT, R4, 0x2400, RZ ;  /* 0x0000240004067810 */ /* 0x001fe40007ffe0ff */
[----:B--2---:R-:W-:Y:S02]  /*0450*/  LEA R2, R2, UR6, 0x2 ;  /* 0x0000000602027c11 */ /* 0x004fe4000f8e10ff */
[----:B---3--:R-:W-:-:S03]  /*0460*/  LEA R5, R8, UR6, 0x2 ;  /* 0x0000000608057c11 */ /* 0x008fc6000f8e10ff */
[----:B------:R0:W1:Y:S01]  /*0470*/  LDS R25, [R2] ;  /* 0x0000000002197984 */ /* 0x0000620000000800 */
[----:B-----5:R-:W-:-:S03]  /*0480*/  LEA R20, R20, UR6, 0x2 ;  /* 0x0000000614147c11 */ /* 0x020fc6000f8e10ff */
[----:B------:R-:W2:Y:S04]  /*0490*/  LDS R5, [R5] ;  /* 0x0000000005057984 */ /* 0x000ea80000000800 */
[----:B------:R-:W3:Y:S01]  /*04a0*/  LDS R20, [R20] ;  /* 0x0000000014147984 */ /* 0x000ee20000000800 */
[----:B------:R-:W-:-:S05]  /*04b0*/  IMAD.WIDE.U32 R8, R17, 0x4, R14 ;  /* 0x0000000411087825 */ /* 0x000fca00078e000e */
[----:B------:R5:W4:Y:S01]  /*04c0*/  LDG.E R18, desc[UR8][R8.64] ;  /* 0x0000000808127981 */ /* 0x000b22000c1e1900 */
[C---:B0-----:R-:W-:Y:S02]  /*04d0*/  IADD3 R2, PT, PT, R4.reuse, 0x2000, RZ ;  /* 0x0000200004027810 */ /* 0x041fe40007ffe0ff */
[----:B-----5:R-:W-:-:S05]  /*04e0*/  IADD3 R9, PT, PT, R4, 0x1c00, RZ ;  /* 0x00001c0004097810 */ /* 0x020fca0007ffe0ff */
[----:B------:R-:W-:-:S04]  /*04f0*/  IMAD.WIDE.U32 R28, R9, 0x4, R14 ;  /* 0x00000004091c7825 */ /* 0x000fc800078e000e */
[----:B-1----:R-:W-:Y:S01]  /*0500*/  FFMA R10, R10, R25, RZ ;  /* 0x000000190a0a7223 */ /* 0x002fe200000000ff */
[----:B------:R-:W-:-:S04]  /*0510*/  IMAD.WIDE.U32 R24, R2, 0x4, R14 ;  /* 0x0000000402187825 */ /* 0x000fc800078e000e */
[----:B--2---:R-:W-:Y:S01]  /*0520*/  FFMA R22, R0, R5, R10 ;  /* 0x0000000500167223 */ /* 0x004fe2000000000a */
[C---:B------:R-:W-:Y:S01]  /*0530*/  IADD3 R0, PT, PT, R4.reuse, 0x2800, RZ ;  /* 0x0000280004007810 */ /* 0x040fe20007ffe0ff */
[----:B------:R0:W2:Y:S02]  /*0540*/  LDG.E R10, desc[UR8][R28.64] ;  /* 0x000000081c0a7981 */ /* 0x0000a4000c1e1900 */
[----:B---3--:R-:W-:Y:S02]  /*0550*/  FFMA R19, R19, R20, R22 ;  /* 0x0000001413137223 */ /* 0x008fe40000000016 */
[----:B------:R1:W3:Y:S01]  /*0560*/  LDG.E R8, desc[UR8][R24.64] ;  /* 0x0000000818087981 */ /* 0x0002e2000c1e1900 */
[----:B------:R-:W-:Y:S01]  /*0570*/  IADD3 R20, PT, PT, R4, 0x2c00, RZ ;  /* 0x00002c0004147810 */ /* 0x000fe20007ffe0ff */
[----:B0-----:R-:W-:-:S04]  /*0580*/  IMAD.WIDE.U32 R28, R6, 0x4, R14 ;  /* 0x00000004061c7825 */ /* 0x001fc800078e000e */
[----:B-1----:R-:W-:Y:S01]  /*0590*/  IMAD.WIDE.U32 R24, R0, 0x4, R14 ;  /* 0x0000000400187825 */ /* 0x002fe200078e000e */
[----:B------:R0:W5:Y:S04]  /*05a0*/  LDG.E R7, desc[UR8][R28.64] ;  /* 0x000000081c077981 */ /* 0x000168000c1e1900 */
[----:B------:R1:W5:Y:S01]  /*05b0*/  LDG.E R5, desc[UR8][R24.64] ;  /* 0x0000000818057981 */ /* 0x000362000c1e1900 */
[----:B0-----:R-:W-:-:S04]  /*05c0*/  IMAD.WIDE.U32 R28, R3, 0x4, R12 ;  /* 0x00000004031c7825 */ /* 0x001fc800078e000c */
[----:B-1----:R-:W-:Y:S01]  /*05d0*/  IMAD.WIDE.U32 R24, R20, 0x4, R14 ;  /* 0x0000000414187825 */ /* 0x002fe200078e000e */
[----:B------:R-:W5:Y:S04]  /*05e0*/  LDG.E R22, desc[UR8][R28.64] ;  /* 0x000000081c167981 */ /* 0x000f68000c1e1900 */
[----:B------:R0:W5:Y:S02]  /*05f0*/  LDG.E R3, desc[UR8][R24.64] ;  /* 0x0000000818037981 */ /* 0x000164000c1e1900 */
[----:B0-----:R-:W-:-:S05]  /*0600*/  IMAD.WIDE.U32 R24, R21, 0x4, R12 ;  /* 0x0000000415187825 */ /* 0x001fca00078e000c */
        /* <DEDUP_REMOVED lines=14> */
[----:B------:R0:W5:Y:S01]  /*06f0*/  LDG.E R20, desc[UR8][R24.64] ;  /* 0x0000000818147981 */ /* 0x000162000c1e1900 */
[----:B----4-:R-:W-:Y:S02]  /*0700*/  LEA R23, R23, UR6, 0x2 ;  /* 0x0000000617177c11 */ /* 0x010fe4000f8e10ff */
[----:B------:R-:W-:-:S04]  /*0710*/  LEA R26, R26, UR6, 0x2 ;  /* 0x000000061a1a7c11 */ /* 0x000fc8000f8e10ff */
[----:B------:R-:W1:Y:S01]  /*0720*/  LDS R23, [R23] ;  /* 0x0000000017177984 */ /* 0x000e620000000800 */
[----:B------:R-:W-:-:S03]  /*0730*/  LEA R16, R16, UR6, 0x2 ;  /* 0x0000000610107c11 */ /* 0x000fc6000f8e10ff */
[----:B0-----:R-:W0:Y:S04]  /*0740*/  LDS R24, [R26] ;  /* 0x000000001a187984 */ /* 0x001e280000000800 */
[----:B------:R-:W-:Y:S01]  /*0750*/  LDS R16, [R16] ;  /* 0x0000000010107984 */ /* 0x000fe20000000800 */
[----:B------:R-:W-:Y:S02]  /*0760*/  IADD3 R28, PT, PT, R4, 0x3000, RZ ;  /* 0x00003000041c7810 */ /* 0x000fe40007ffe0ff */
[----:B------:R-:W-:-:S06]  /*0770*/  LEA R18, R18, UR6, 0x2 ;  /* 0x0000000612127c11 */ /* 0x000fcc000f8e10ff */
[----:B------:R-:W4:Y:S01]  /*0780*/  LDS R18, [R18] ;  /* 0x0000000012127984 */ /* 0x000f220000000800 */
[----:B--2---:R-:W-:Y:S02]  /*0790*/  LEA R10, R10, UR6, 0x2 ;  /* 0x000000060a0a7c11 */ /* 0x004fe4000f8e10ff */
[----:B---3--:R-:W-:-:S04]  /*07a0*/  LEA R8, R8, UR6, 0x2 ;  /* 0x0000000608087c11 */ /* 0x008fc8000f8e10ff */
[----:B------:R-:W2:Y:S04]  /*07b0*/  LDS R10, [R10] ;  /* 0x000000000a0a7984 */ /* 0x000ea80000000800 */
[----:B------:R-:W3:Y:S01]  /*07c0*/  LDS R8, [R8] ;  /* 0x0000000008087984 */ /* 0x000ee20000000800 */
[----:B-----5:R-:W-:Y:S02]  /*07d0*/  LEA R7, R7, UR6, 0x2 ;  /* 0x0000000607077c11 */ /* 0x020fe4000f8e10ff */
[----:B------:R-:W-:-:S04]  /*07e0*/  LEA R5, R5, UR6, 0x2 ;  /* 0x0000000605057c11 */ /* 0x000fc8000f8e10ff */
[----:B------:R-:W5:Y:S04]  /*07f0*/  LDS R7, [R7] ;  /* 0x0000000007077984 */ /* 0x000f680000000800 */
[----:B------:R-:W5:Y:S01]  /*0800*/  LDS R5, [R5] ;  /* 0x0000000005057984 */ /* 0x000f620000000800 */
[----:B------:R-:W-:Y:S01]  /*0810*/  LEA R3, R3, UR6, 0x2 ;  /* 0x0000000603037c11 */ /* 0x000fe2000f8e10ff */
[----:B-1----:R-:W-:-:S05]  /*0820*/  FFMA R22, R22, R23, R19 ;  /* 0x0000001716167223 */ /* 0x002fca0000000013 */
[----:B------:R-:W1:Y:S01]  /*0830*/  LDS R3, [R3] ;  /* 0x0000000003037984 */ /* 0x000e620000000800 */
[----:B0-----:R-:W-:Y:S01]  /*0840*/  FFMA R22, R21, R24, R22 ;  /* 0x0000001815167223 */ /* 0x001fe20000000016 */
[----:B------:R-:W-:Y:S01]  /*0850*/  IMAD.WIDE.U32 R24, R28, 0x4, R14 ;  /* 0x000000041c187825 */ /* 0x000fe200078e000e */
[----:B------:R-:W-:-:S05]  /*0860*/  IADD3 R21, PT, PT, R4, 0x3400, RZ ;  /* 0x0000340004157810 */ /* 0x000fca0007ffe0ff */
[----:B------:R-:W-:Y:S01]  /*0870*/  IMAD.WIDE.U32 R26, R21, 0x4, R14 ;  /* 0x00000004151a7825 */ /* 0x000fe200078e000e */
[----:B------:R-:W5:Y:S05]  /*0880*/  LDG.E R24, desc[UR8][R24.64] ;  /* 0x0000000818187981 */ /* 0x000f6a000c1e1900 */
[----:B------:R-:W5:Y:S01]  /*0890*/  LDG.E R26, desc[UR8][R26.64] ;  /* 0x000000081a1a7981 */ /* 0x000f62000c1e1900 */
[----:B----4-:R-:W-:Y:S01]  /*08a0*/  FFMA R18, R17, R18, R22 ;  /* 0x0000001211127223 */ /* 0x010fe20000000016 */
[----:B------:R-:W-:-:S03]  /*08b0*/  IADD3 R17, PT, PT, R4, 0x3800, RZ ;  /* 0x0000380004117810 */ /* 0x000fc60007ffe0ff */
[----:B------:R-:W-:Y:S02]  /*08c0*/  FFMA R16, R11, R16, R18 ;  /* 0x000000100b107223 */ /* 0x000fe40000000012 */
[----:B------:R-:W-:-:S05]  /*08d0*/  IMAD.WIDE.U32 R18, R17, 0x4, R14 ;  /* 0x0000000411127825 */ /* 0x000fca00078e000e */
[----:B------:R-:W4:Y:S01]  /*08e0*/  LDG.E R25, desc[UR8][R18.64] ;  /* 0x0000000812197981 */ /* 0x000f22000c1e1900 */
[----:B--2---:R-:W-:Y:S01]  /*08f0*/  FFMA R9, R9, R10, R16 ;  /* 0x0000000a09097223 */ /* 0x004fe20000000010 */
[C---:B------:R-:W-:Y:S02]  /*0900*/  IADD3 R16, PT, PT, R4.reuse, 0x3c00, RZ ;  /* 0x00003c0004107810 */ /* 0x040fe40007ffe0ff */
[----:B------:R-:W-:Y:S01]  /*0910*/  IADD3 R10, PT, PT, R4, 0x4000, RZ ;  /* 0x00004000040a7810 */ /* 0x000fe20007ffe0ff */
[----:B---3--:R-:W-:Y:S02]  /*0920*/  FFMA R11, R2, R8, R9 ;  /* 0x00000008020b7223 */ /* 0x008fe40000000009 */
[----:B------:R-:W-:Y:S01]  /*0930*/  IMAD.WIDE.U32 R8, R16, 0x4, R14 ;  /* 0x0000000410087825 */ /* 0x000fe200078e000e */
[----:B------:R-:W-:-:S03]  /*0940*/  IADD3 R2, PT, PT, R4, 0x4400, RZ ;  /* 0x0000440004027810 */ /* 0x000fc60007ffe0ff */
[----:B------:R-:W-:Y:S01]  /*0950*/  IMAD.WIDE.U32 R22, R10, 0x4, R14 ;  /* 0x000000040a167825 */ /* 0x000fe200078e000e */
[----:B------:R0:W2:Y:S04]  /*0960*/  LDG.E R19, desc[UR8][R8.64] ;  /* 0x0000000808137981 */ /* 0x0000a8000c1e1900 */
[----:B------:R3:W2:Y:S01]  /*0970*/  LDG.E R18, desc[UR8][R22.64] ;  /* 0x0000000816127981 */ /* 0x0006a2000c1e1900 */
[----:B-----5:R-:W-:Y:S01]  /*0980*/  FFMA R7, R6, R7, R11 ;  /* 0x0000000706077223 */ /* 0x020fe2000000000b */
[----:B0-----:R-:W-:-:S05]  /*0990*/  IMAD.WIDE.U32 R8, R2, 0x4, R14 ;  /* 0x0000000402087825 */ /* 0x001fca00078e000e */
[----:B------:R0:W5:Y:S01]  /*09a0*/  LDG.E R11, desc[UR8][R8.64] ;  /* 0x00000008080b7981 */ /* 0x000162000c1e1900 */
[----:B------:R-:W-:Y:S01]  /*09b0*/  FFMA R5, R0, R5, R7 ;  /* 0x0000000500057223 */ /* 0x000fe20000000007 */
[C---:B------:R-:W-:Y:S02]  /*09c0*/  IADD3 R7, PT, PT, R4.reuse, 0x4800, RZ ;  /* 0x0000480004077810 */ /* 0x040fe40007ffe0ff */
[----:B------:R-:W-:-:S03]  /*09d0*/  IADD3 R0, PT, PT, R4, 0x4c00, RZ ;  /* 0x00004c0004007810 */ /* 0x000fc60007ffe0ff */
[----:B---3--:R-:W-:-:S04]  /*09e0*/  IMAD.WIDE.U32 R22, R7, 0x4, R14 ;  /* 0x0000000407167825 */ /* 0x008fc800078e000e */
[----:B0-----:R-:W-:Y:S02]  /*09f0*/  IMAD.WIDE.U32 R8, R0, 0x4, R14 ;  /* 0x0000000400087825 */ /* 0x001fe400078e000e */
[----:B------:R-:W3:Y:S02]  /*0a00*/  LDG.E R23, desc[UR8][R22.64] ;  /* 0x0000000816177981 */ /* 0x000ee4000c1e1900 */
[----:B-1----:R-:W-:Y:S01]  /*0a10*/  FFMA R20, R20, R3, R5 ;  /* 0x0000000314147223 */ /* 0x002fe20000000005 */
[----:B------:R-:W-:Y:S01]  /*0a20*/  IADD3 R3, PT, PT, R4, 0x5000, RZ ;  /* 0x0000500004037810 */ /* 0x000fe20007ffe0ff */
[----:B------:R0:W3:Y:S04]  /*0a30*/  LDG.E R6, desc[UR8][R8.64] ;  /* 0x0000000808067981 */ /* 0x0000e8000c1e1900 */
[----:B0-----:R-:W-:-:S05]  /*0a40*/  IMAD.WIDE.U32 R8, R3, 0x4, R14 ;  /* 0x0000000403087825 */ /* 0x001fca00078e000e */
[----:B------:R0:W3:Y:S01]  /*0a50*/  LDG.E R5, desc[UR8][R8.64] ;  /* 0x0000000808057981 */ /* 0x0000e2000c1e1900 */
[----:B------:R-:W-:-:S05]  /*0a60*/  IMAD.WIDE.U32 R28, R28, 0x4, R12 ;  /* 0x000000041c1c7825 */ /* 0x000fca00078e000c */
[----:B------:R-:W3:Y:S01]  /*0a70*/  LDG.E R22, desc[UR8][R28.64] ;  /* 0x000000081c167981 */ /* 0x000ee2000c1e1900 */
[----:B0-----:R-:W-:-:S05]  /*0a80*/  IMAD.WIDE.U32 R8, R21, 0x4, R12 ;  /* 0x0000000415087825 */ /* 0x001fca00078e000c */
[----:B------:R0:W3:Y:S02]  /*0a90*/  LDG.E R21, desc[UR8][R8.64] ;  /* 0x0000000808157981 */ /* 0x0000e4000c1e1900 */
        /* <DEDUP_REMOVED lines=13> */
[----:B------:R5:W3:Y:S01]  /*0b70*/  LDG.E R3, desc[UR8][R8.64] ;  /* 0x0000000808037981 */ /* 0x000ae2000c1e1900 */
[----:B------:R-:W-:Y:S02]  /*0b80*/  LEA R24, R24, UR6, 0x2 ;  /* 0x0000000618187c11 */ /* 0x000fe4000f8e10ff */
[----:B------:R-:W-:-:S04]  /*0b90*/  LEA R26, R26, UR6, 0x2 ;  /* 0x000000061a1a7c11 */ /* 0x000fc8000f8e10ff */
[----:B------:R-:W0:Y:S01]  /*0ba0*/  LDS R24, [R24] ;  /* 0x0000000018187984 */ /* 0x000e220000000800 */
[----:B----4-:R-:W-:-:S03]  /*0bb0*/  LEA R27, R25, UR6, 0x2 ;  /* 0x00000006191b7c11 */ /* 0x010fc6000f8e10ff */
[----:B------:R-:W1:Y:S01]  /*0bc0*/  LDS R25, [R26] ;  /* 0x000000001a197984 */ /* 0x000e620000000800 */
[----:B--2---:R-:W-:-:S03]  /*0bd0*/  LEA R28, R19, UR6, 0x2 ;  /* 0x00000006131c7c11 */ /* 0x004fc6000f8e10ff */
[----:B------:R-:W2:Y:S01]  /*0be0*/  LDS R19, [R27] ;  /* 0x000000001b137984 */ /* 0x000ea20000000800 */
[----:B------:R-:W-:-:S03]  /*0bf0*/  LEA R29, R18, UR6, 0x2 ;  /* 0x00000006121d7c11 */ /* 0x000fc6000f8e10ff */
[----:B------:R4:W2:Y:S01]  /*0c00*/  LDS R18, [R28] ;  /* 0x000000001c127984 */ /* 0x0008a20000000800 */
[----:B-----5:R-:W-:-:S03]  /*0c10*/  LEA R9, R11, UR6, 0x2 ;  /* 0x000000060b097c11 */ /* 0x020fc6000f8e10ff */
[----:B------:R-:W5:Y:S04]  /*0c20*/  LDS R11, [R29] ;  /* 0x000000001d0b7984 */ /* 0x000f680000000800 */
[----:B------:R-:W5:Y:S01]  /*0c30*/  LDS R9, [R9] ;  /* 0x0000000009097984 */ /* 0x000f620000000800 */
[----:B---3--:R-:W-:Y:S02]  /*0c40*/  LEA R8, R23, UR6, 0x2 ;  /* 0x0000000617087c11 */ /* 0x008fe4000f8e10ff */
[----:B------:R-:W-:-:S04]  /*0c50*/  LEA R6, R6, UR6, 0x2 ;  /* 0x0000000606067c11 */ /* 0x000fc8000f8e10ff */
[----:B------:R-:W3:Y:S04]  /*0c60*/  LDS R8, [R8] ;  /* 0x0000000008087984 */ /* 0x000ee80000000800 */
[----:B------:R-:W3:Y:S01]  /*0c70*/  LDS R6, [R6] ;  /* 0x0000000006067984 */ /* 0x000ee20000000800 */
[----:B------:R-:W-:Y:S01]  /*0c80*/  LEA R5, R5, UR6, 0x2 ;  /* 0x0000000605057c11 */ /* 0x000fe2000f8e10ff */
[----:B0-----:R-:W-:-:S05]  /*0c90*/  FFMA R20, R22, R24, R20 ;  /* 0x0000001816147223 */ /* 0x001fca0000000014 */
[----:B------:R-:W0:Y:S01]  /*0ca0*/  LDS R5, [R5] ;  /* 0x0000000005057984 */ /* 0x000e220000000800 */
[C---:B----4-:R-:W-:Y:S01]  /*0cb0*/  IADD3 R28, PT, PT, R4.reuse, 0x5400, RZ ;  /* 0x00005400041c7810 */ /* 0x050fe20007ffe0ff */
[----:B-1----:R-:W-:Y:S01]  /*0cc0*/  FFMA R20, R21, R25, R20 ;  /* 0x0000001915147223 */ /* 0x002fe20000000014 */
[----:B------:R-:W-:-:S03]  /*0cd0*/  IADD3 R21, PT, PT, R4, 0x5800, RZ ;  /* 0x0000580004157810 */ /* 0x000fc60007ffe0ff */
[----:B------:R-:W-:-:S04]  /*0ce0*/  IMAD.WIDE.U32 R26, R28, 0x4, R14 ;  /* 0x000000041c1a7825 */ /* 0x000fc800078e000e */
[----:B------:R-:W-:Y:S02]  /*0cf0*/  IMAD.WIDE.U32 R24, R21, 0x4, R14 ;  /* 0x0000000415187825 */ /* 0x000fe400078e000e */
[----:B------:R-:W4:Y:S04]  /*0d00*/  LDG.E R26, desc[UR8][R26.64] ;  /* 0x000000081a1a7981 */ /* 0x000f28000c1e1900 */
[----:B------:R-:W4:Y:S01]  /*0d10*/  LDG.E R24, desc[UR8][R24.64] ;  /* 0x0000000818187981 */ /* 0x000f22000c1e1900 */
[----:B--2---:R-:W-:Y:S01]  /*0d20*/  FFMA R19, R17, R19, R20 ;  /* 0x0000001311137223 */ /* 0x004fe20000000014 */
[----:B------:R-:W-:-:S03]  /*0d30*/  IADD3 R17, PT, PT, R4, 0x5c00, RZ ;  /* 0x00005c0004117810 */ /* 0x000fc60007ffe0ff */
[----:B------:R-:W-:Y:S02]  /*0d40*/  FFMA R23, R16, R18, R19 ;  /* 0x0000001210177223 */ /* 0x000fe40000000013 */
[----:B------:R-:W-:Y:S01]  /*0d50*/  IMAD.WIDE.U32 R18, R17, 0x4, R14 ;  /* 0x0000000411127825 */ /* 0x000fe200078e000e */
[----:B------:R-:W-:-:S04]  /*0d60*/  IADD3 R16, PT, PT, R4, 0x6000, RZ ;  /* 0x0000600004107810 */ /* 0x000fc80007ffe0ff */
[----:B------:R1:W2:Y:S01]  /*0d70*/  LDG.E R25, desc[UR8][R18.64] ;  /* 0x0000000812197981 */ /* 0x0002a2000c1e1900 */
[----:B-----5:R-:W-:Y:S01]  /*0d80*/  FFMA R11, R10, R11, R23 ;  /* 0x0000000b0a0b7223 */ /* 0x020fe20000000017 */
[----:B-1----:R-:W-:Y:S01]  /*0d90*/  IMAD.WIDE.U32 R18, R16, 0x4, R14 ;  /* 0x0000000410127825 */ /* 0x002fe200078e000e */
[----:B------:R-:W-:-:S03]  /*0da0*/  IADD3 R10, PT, PT, R4, 0x6400, RZ ;  /* 0x00006400040a7810 */ /* 0x000fc60007ffe0ff */
[----:B------:R-:W-:Y:S01]  /*0db0*/  FFMA R20, R2, R9, R11 ;  /* 0x0000000902147223 */ /* 0x000fe2000000000b */
[----:B------:R-:W-:-:S03]  /*0dc0*/  IADD3 R2, PT, PT, R4, 0x6800, RZ ;  /* 0x0000680004027810 */ /* 0x000fc60007ffe0ff */
[----:B---3--:R-:W-:Y:S02]  /*0dd0*/  FFMA R7, R7, R8, R20 ;  /* 0x0000000807077223 */ /* 0x008fe40000000014 */
[----:B------:R1:W3:Y:S01]  /*0de0*/  LDG.E R20, desc[UR8][R18.64] ;  /* 0x0000000812147981 */ /* 0x0002e2000c1e1900 */
[----:B------:R-:W-:-:S05]  /*0df0*/  IMAD.WIDE.U32 R8, R2, 0x4, R14 ;  /* 0x0000000402087825 */ /* 0x000fca00078e000e */
[----:B------:R5:W3:Y:S01]  /*0e00*/  LDG.E R11, desc[UR8][R8.64] ;  /* 0x00000008080b7981 */ /* 0x000ae2000c1e1900 */
[----:B-1----:R-:W-:-:S04]  /*0e10*/  IMAD.WIDE.U32 R18, R10, 0x4, R14 ;  /* 0x000000040a127825 */ /* 0x002fc800078e000e */
[----:B------:R-:W-:Y:S01]  /*0e20*/  FFMA R6, R0, R6, R7 ;  /* 0x0000000600067223 */ /* 0x000fe20000000007 */
[C---:B------:R-:W-:Y:S02]  /*0e30*/  IADD3 R7, PT, PT, R4.reuse, 0x6c00, RZ ;  /* 0x00006c0004077810 */ /* 0x040fe40007ffe0ff */
[----:B------:R-:W-:Y:S01]  /*0e40*/  IADD3 R0, PT, PT, R4, 0x7000, RZ ;  /* 0x0000700004007810 */ /* 0x000fe20007ffe0ff */
[----:B------:R1:W3:Y:S02]  /*0e50*/  LDG.E R18, desc[UR8][R18.64] ;  /* 0x0000000812127981 */ /* 0x0002e4000c1e1900 */
[----:B------:R-:W-:-:S04]  /*0e60*/  IMAD.WIDE.U32 R22, R7, 0x4, R14 ;  /* 0x0000000407167825 */ /* 0x000fc800078e000e */
[----:B-----5:R-:W-:Y:S02]  /*0e70*/  IMAD.WIDE.U32 R8, R0, 0x4, R14 ;  /* 0x0000000400087825 */ /* 0x020fe400078e000e */
[----:B------:R-:W5:Y:S01]  /*0e80*/  LDG.E R23, desc[UR8][R22.64] ;  /* 0x0000000816177981 */ /* 0x000f62000c1e1900 */
[----:B-1----:R-:W-:Y:S01]  /*0e90*/  IADD3 R19, PT, PT, R4, 0x7400, RZ ;  /* 0x0000740004137810 */ /* 0x002fe20007ffe0ff */
[----:B0-----:R-:W-:Y:S02]  /*0ea0*/  FFMA R3, R3, R5, R6 ;  /* 0x0000000503037223 */ /* 0x001fe40000000006 */
[----:B------:R0:W5:Y:S02]  /*0eb0*/  LDG.E R6, desc[UR8][R8.64] ;  /* 0x0000000808067981 */ /* 0x000164000c1e1900 */
[----:B0-----:R-:W-:-:S05]  /*0ec0*/  IMAD.WIDE.U32 R8, R19, 0x4, R14 ;  /* 0x0000000413087825 */ /* 0x001fca00078e000e */
[----:B------:R0:W5:Y:S01]  /*0ed0*/  LDG.E R5, desc[UR8][R8.64] ;  /* 0x0000000808057981 */ /* 0x000162000c1e1900 */
[----:B------:R-:W-:-:S05]  /*0ee0*/  IMAD.WIDE.U32 R28, R28, 0x4, R12 ;  /* 0x000000041c1c7825 */ /* 0x000fca00078e000c */
[----:B------:R-:W5:Y:S01]  /*0ef0*/  LDG.E R22, desc[UR8][R28.64] ;  /* 0x000000081c167981 */ /* 0x000f62000c1e1900 */
        /* <DEDUP_REMOVED lines=17> */
[----:B------:R-:W-:-:S03]  /*1010*/  LEA R27, R24, UR6, 0x2 ;  /* 0x00000006181b7c11 */ /* 0x000fc6000f8e10ff */
[----:B------:R1:W4:Y:S01]  /*1020*/  LDS R24, [R26] ;  /* 0x000000001a187984 */ /* 0x0003220000000800 */
[----:B--2---:R-:W-:-:S03]  /*1030*/  LEA R28, R25, UR6, 0x2 ;  /* 0x00000006191c7c11 */ /* 0x004fc6000f8e10ff */
[----:B------:R-:W2:Y:S01]  /*1040*/  LDS R25, [R27] ;  /* 0x000000001b197984 */ /* 0x000ea20000000800 */
[----:B---3--:R-:W-:-:S03]  /*1050*/  LEA R29, R20, UR6, 0x2 ;  /* 0x00000006141d7c11 */ /* 0x008fc6000f8e10ff */
[----:B------:R-:W3:Y:S01]  /*1060*/  LDS R20, [R28] ;  /* 0x000000001c147984 */ /* 0x000ee20000000800 */
[----:B0-----:R-:W-:-:S06]  /*1070*/  LEA R9, R11, UR6, 0x2 ;  /* 0x000000060b097c11 */ /* 0x001fcc000f8e10ff */
[----:B------:R-:W-:Y:S01]  /*1080*/  LDS R9, [R9] ;  /* 0x0000000009097984 */ /* 0x000fe20000000800 */
[----:B-1----:R-:W-:-:S03]  /*1090*/  LEA R26, R18, UR6, 0x2 ;  /* 0x00000006121a7c11 */ /* 0x002fc6000f8e10ff */
[----:B------:R-:W0:Y:S04]  /*10a0*/  LDS R18, [R29] ;  /* 0x000000001d127984 */ /* 0x000e280000000800 */
[----:B------:R1:W0:Y:S01]  /*10b0*/  LDS R11, [R26] ;  /* 0x000000001a0b7984 */ /* 0x0002220000000800 */
[----:B-----5:R-:W-:Y:S02]  /*10c0*/  LEA R8, R23, UR6, 0x2 ;  /* 0x0000000617087c11 */ /* 0x020fe4000f8e10ff */
[----:B------:R-:W-:-:S04]  /*10d0*/  LEA R6, R6, UR6, 0x2 ;  /* 0x0000000606067c11 */ /* 0x000fc8000f8e10ff */
[----:B------:R-:W5:Y:S04]  /*10e0*/  LDS R8, [R8] ;  /* 0x0000000008087984 */ /* 0x000f680000000800 */
[----:B------:R-:W5:Y:S01]  /*10f0*/  LDS R6, [R6] ;  /* 0x0000000006067984 */ /* 0x000f620000000800 */
[----:B------:R-:W-:-:S06]  /*1100*/  LEA R5, R5, UR6, 0x2 ;  /* 0x0000000605057c11 */ /* 0x000fcc000f8e10ff */
[----:B------:R-:W5:Y:S01]  /*1110*/  LDS R5, [R5] ;  /* 0x0000000005057984 */ /* 0x000f620000000800 */
[----:B----4-:R-:W-:Y:S01]  /*1120*/  FFMA R22, R22, R24, R3 ;  /* 0x0000001816167223 */ /* 0x010fe20000000003 */
[----:B------:R-:W-:-:S03]  /*1130*/  IADD3 R3, PT, PT, R4, 0x7800, RZ ;  /* 0x0000780004037810 */ /* 0x000fc60007ffe0ff */
[----:B--2---:R-:W-:Y:S01]  /*1140*/  FFMA R22, R21, R25, R22 ;  /* 0x0000001915167223 */ /* 0x004fe20000000016 */
[----:B------:R-:W-:Y:S01]  /*1150*/  IADD3 R21, PT, PT, R4, 0x7c00, RZ ;  /* 0x00007c0004157810 */ /* 0x000fe20007ffe0ff */
[----:B-1----:R-:W-:-:S06]  /*1160*/  IMAD.WIDE.U32 R26, R3, 0x4, R14 ;  /* 0x00000004031a7825 */ /* 0x002fcc00078e000e */
[----:B------:R-:W2:Y:S01]  /*1170*/  LDG.E R26, desc[UR8][R26.64] ;  /* 0x000000081a1a7981 */ /* 0x000ea2000c1e1900 */
[----:B---3--:R-:W-:Y:S01]  /*1180*/  FFMA R23, R17, R20, R22 ;  /* 0x0000001411177223 */ /* 0x008fe20000000016 */
[----:B------:R-:W-:-:S05]  /*1190*/  IADD3 R17, PT, PT, R4, 0x8000, RZ ;  /* 0x0000800004117810 */ /* 0x000fca0007ffe0ff */
[----:B------:R-:W-:-:S04]  /*11a0*/  IMAD.WIDE.U32 R24, R17, 0x4, R14 ;  /* 0x0000000411187825 */ /* 0x000fc800078e000e */
[----:B0-----:R-:W-:Y:S01]  /*11b0*/  FFMA R29, R16, R18, R23 ;  /* 0x00000012101d7223 */ /* 0x001fe20000000017 */
[----:B------:R-:W-:Y:S01]  /*11c0*/  IMAD.WIDE.U32 R22, R21, 0x4, R14 ;  /* 0x0000000415167825 */ /* 0x000fe200078e000e */
[----:B------:R0:W3:Y:S05]  /*11d0*/  LDG.E R18, desc[UR8][R24.64] ;  /* 0x0000000818127981 */ /* 0x0000ea000c1e1900 */
[----:B------:R-:W4:Y:S01]  /*11e0*/  LDG.E R23, desc[UR8][R22.64] ;  /* 0x0000000816177981 */ /* 0x000f22000c1e1900 */
[----:B------:R-:W-:Y:S01]  /*11f0*/  FFMA R29, R10, R11, R29 ;  /* 0x0000000b0a1d7223 */ /* 0x000fe2000000001d */
[----:B------:R-:W-:-:S05]  /*1200*/  IADD3 R11, PT, PT, R4, 0x8400, RZ ;  /* 0x00008400040b7810 */ /* 0x000fca0007ffe0ff */
[----:B0-----:R-:W-:-:S05]  /*1210*/  IMAD.WIDE.U32 R24, R11, 0x4, R14 ;  /* 0x000000040b187825 */ /* 0x001fca00078e000e */
[----:B------:R0:W4:Y:S01]  /*1220*/  LDG.E R16, desc[UR8][R24.64] ;  /* 0x0000000818107981 */ /* 0x000122000c1e1900 */
[----:B------:R-:W-:Y:S01]  /*1230*/  FFMA R10, R2, R9, R29 ;  /* 0x00000009020a7223 */ /* 0x000fe2000000001d */
[C---:B------:R-:W-:Y:S02]  /*1240*/  IADD3 R9, PT, PT, R4.reuse, 0x8800, RZ ;  /* 0x0000880004097810 */ /* 0x040fe40007ffe0ff */
[----:B------:R-:W-:-:S03]  /*1250*/  IADD3 R2, PT, PT, R4, 0x8c00, RZ ;  /* 0x00008c0004027810 */ /* 0x000fc60007ffe0ff */
[----:B------:R-:W-:-:S04]  /*1260*/  IMAD.WIDE.U32 R28, R9, 0x4, R14 ;  /* 0x00000004091c7825 */ /* 0x000fc800078e000e */
[----:B-----5:R-:W-:Y:S01]  /*1270*/  FFMA R7, R7, R8, R10 ;  /* 0x0000000807077223 */ /* 0x020fe2000000000a */
[----:B0-----:R-:W-:Y:S01]  /*1280*/  IMAD.WIDE.U32 R24, R2, 0x4, R14 ;  /* 0x0000000402187825 */ /* 0x001fe200078e000e */
[----:B------:R0:W5:Y:S04]  /*1290*/  LDG.E R10, desc[UR8][R28.64] ;  /* 0x000000081c0a7981 */ /* 0x000168000c1e1900 */
[----:B------:R1:W5:Y:S01]  /*12a0*/  LDG.E R8, desc[UR8][R24.64] ;  /* 0x0000000818087981 */ /* 0x000362000c1e1900 */
[----:B------:R-:W-:Y:S01]  /*12b0*/  FFMA R20, R0, R6, R7 ;  /* 0x0000000600147223 */ /* 0x000fe20000000007 */
[C---:B------:R-:W-:Y:S02]  /*12c0*/  IADD3 R6, PT, PT, R4.reuse, 0x9000, RZ ;  /* 0x0000900004067810 */ /* 0x040fe40007ffe0ff */
[----:B------:R-:W-:-:S03]  /*12d0*/  IADD3 R0, PT, PT, R4, 0x9400, RZ ;  /* 0x0000940004007810 */ /* 0x000fc60007ffe0ff */
[----:B0-----:R-:W-:-:S04]  /*12e0*/  IMAD.WIDE.U32 R28, R6, 0x4, R14 ;  /* 0x00000004061c7825 */ /* 0x001fc800078e000e */
[----:B-1----:R-:W-:Y:S01]  /*12f0*/  IMAD.WIDE.U32 R24, R0, 0x4, R14 ;  /* 0x0000000400187825 */ /* 0x002fe200078e000e */
[----:B------:R0:W5:Y:S03]  /*1300*/  LDG.E R7, desc[UR8][R28.64] ;  /* 0x000000081c077981 */ /* 0x000166000c1e1900 */
[----:B------:R-:W-:Y:S01]  /*1310*/  FFMA R19, R19, R5, R20 ;  /* 0x0000000513137223 */ /* 0x000fe20000000014 */
[----:B------:R-:W-:Y:S01]  /*1320*/  IADD3 R20, PT, PT, R4, 0x9800, RZ ;  /* 0x0000980004147810 */ /* 0x000fe20007ffe0ff */
[----:B------:R1:W5:Y:S01]  /*1330*/  LDG.E R5, desc[UR8][R24.64] ;  /* 0x0000000818057981 */ /* 0x000362000c1e1900 */
[----:B0-----:R-:W-:-:S05]  /*1340*/  IMAD.WIDE.U32 R28, R3, 0x4, R12 ;  /* 0x00000004031c7825 */ /* 0x001fca00078e000c */
[----:B------:R-:W5:Y:S01]  /*1350*/  LDG.E R22, desc[UR8][R28.64] ;  /* 0x000000081c167981 */ /* 0x000f62000c1e1900 */
[----:B-1----:R-:W-:-:S05]  /*1360*/  IMAD.WIDE.U32 R24, R20, 0x4, R14 ;  /* 0x0000000414187825 */ /* 0x002fca00078e000e */
        /* <DEDUP_REMOVED lines=17> */
[----:B------:R-:W-:Y:S02]  /*1480*/  IADD3 R28, PT, PT, R4, 0x9c00, RZ ;  /* 0x00009c00041c7810 */ /* 0x000fe40007ffe0ff */
[----:B--2---:R-:W-:Y:S02]  /*1490*/  LEA R26, R26, UR6, 0x2 ;  /* 0x000000061a1a7c11 */ /* 0x004fe4000f8e10ff */
[----:B---3--:R-:W-:Y:S02]  /*14a0*/  LEA R18, R18, UR6, 0x2 ;  /* 0x0000000612127c11 */ /* 0x008fe4000f8e10ff */
[----:B----4-:R-:W-:-:S04]  /*14b0*/  LEA R27, R23, UR6, 0x2 ;  /* 0x00000006171b7c11 */ /* 0x010fc8000f8e10ff */
[----:B------:R-:W-:Y:S04]  /*14c0*/  LDS R18, [R18] ;  /* 0x0000000012127984 */ /* 0x000fe80000000800 */
[----:B------:R-:W1:Y:S04]  /*14d0*/  LDS R23, [R26] ;  /* 0x000000001a177984 */ /* 0x000e680000000800 */
[----:B0-----:R-:W0:Y:S01]  /*14e0*/  LDS R24, [R27] ;  /* 0x000000001b187984 */ /* 0x001e220000000800 */
[----:B------:R-:W-:-:S06]  /*14f0*/  LEA R16, R16, UR6, 0x2 ;  /* 0x0000000610107c11 */ /* 0x000fcc000f8e10ff */
[----:B------:R-:W2:Y:S01]  /*1500*/  LDS R16, [R16] ;  /* 0x0000000010107984 */ /* 0x000ea20000000800 */
[----:B-----5:R-:W-:Y:S02]  /*1510*/  LEA R10, R10, UR6, 0x2 ;  /* 0x000000060a0a7c11 */ /* 0x020fe4000f8e10ff */
[----:B------:R-:W-:-:S04]  /*1520*/  LEA R8, R8, UR6, 0x2 ;  /* 0x0000000608087c11 */ /* 0x000fc8000f8e10ff */
[----:B------:R-:W3:Y:S04]  /*1530*/  LDS R10, [R10] ;  /* 0x000000000a0a7984 */ /* 0x000ee80000000800 */
[----:B------:R-:W4:Y:S01]  /*1540*/  LDS R8, [R8] ;  /* 0x0000000008087984 */ /* 0x000f220000000800 */
[----:B------:R-:W-:Y:S02]  /*1550*/  LEA R7, R7, UR6, 0x2 ;  /* 0x0000000607077c11 */ /* 0x000fe4000f8e10ff */
        /* <DEDUP_REMOVED lines=12> */
[----:B------:R-:W-:Y:S01]  /*1620*/  FFMA R18, R17, R18, R22 ;  /* 0x0000001211127223 */ /* 0x000fe20000000016 */
[----:B------:R-:W-:-:S03]  /*1630*/  IADD3 R17, PT, PT, R4, 0xa400, RZ ;  /* 0x0000a40004117810 */ /* 0x000fc60007ffe0ff */
[----:B--2---:R-:W-:Y:S02]  /*1640*/  FFMA R16, R11, R16, R18 ;  /* 0x000000100b107223 */ /* 0x004fe40000000012 */
[----:B------:R-:W-:-:S05]  /*1650*/  IMAD.WIDE.U32 R18, R17, 0x4, R14 ;  /* 0x0000000411127825 */ /* 0x000fca00078e000e */
[----:B------:R-:W2:Y:S01]  /*1660*/  LDG.E R25, desc[UR8][R18.64] ;  /* 0x0000000812197981 */ /* 0x000ea2000c1e1900 */
[----:B---3--:R-:W-:Y:S01]  /*1670*/  FFMA R9, R9, R10, R16 ;  /* 0x0000000a09097223 */ /* 0x008fe20000000010 */
[C---:B------:R-:W-:Y:S02]  /*1680*/  IADD3 R16, PT, PT, R4.reuse, 0xa800, RZ ;  /* 0x0000a80004107810 */ /* 0x040fe40007ffe0ff */
[----:B------:R-:W-:Y:S01]  /*1690*/  IADD3 R10, PT, PT, R4, 0xac00, RZ ;  /* 0x0000ac00040a7810 */ /* 0x000fe20007ffe0ff */
[----:B----4-:R-:W-:Y:S02]  /*16a0*/  FFMA R11, R2, R8, R9 ;  /* 0x00000008020b7223 */ /* 0x010fe40000000009 */
[----:B------:R-:W-:Y:S01]  /*16b0*/  IMAD.WIDE.U32 R8, R16, 0x4, R14 ;  /* 0x0000000410087825 */ /* 0x000fe200078e000e */
[----:B------:R-:W-:-:S03]  /*16c0*/  IADD3 R2, PT, PT, R4, 0xb000, RZ ;  /* 0x0000b00004027810 */ /* 0x000fc60007ffe0ff */
[----:B------:R-:W-:Y:S01]  /*16d0*/  IMAD.WIDE.U32 R22, R10, 0x4, R14 ;  /* 0x000000040a167825 */ /* 0x000fe200078e000e */
[----:B------:R0:W3:Y:S04]  /*16e0*/  LDG.E R19, desc[UR8][R8.64] ;  /* 0x0000000808137981 */ /* 0x0000e8000c1e1900 */
[----:B------:R4:W3:Y:S01]  /*16f0*/  LDG.E R18, desc[UR8][R22.64] ;  /* 0x0000000816127981 */ /* 0x0008e2000c1e1900 */
[----:B-----5:R-:W-:Y:S01]  /*1700*/  FFMA R7, R6, R7, R11 ;  /* 0x0000000706077223 */ /* 0x020fe2000000000b */
[----:B0-----:R-:W-:-:S05]  /*1710*/  IMAD.WIDE.U32 R8, R2, 0x4, R14 ;  /* 0x0000000402087825 */ /* 0x001fca00078e000e */
[----:B------:R0:W5:Y:S01]  /*1720*/  LDG.E R11, desc[UR8][R8.64] ;  /* 0x00000008080b7981 */ /* 0x000162000c1e1900 */
[----:B------:R-:W-:Y:S01]  /*1730*/  FFMA R5, R0, R5, R7 ;  /* 0x0000000500057223 */ /* 0x000fe20000000007 */
[C---:B------:R-:W-:Y:S02]  /*1740*/  IADD3 R7, PT, PT, R4.reuse, 0xb400, RZ ;  /* 0x0000b40004077810 */ /* 0x040fe40007ffe0ff */
[----:B------:R-:W-:-:S03]  /*1750*/  IADD3 R0, PT, PT, R4, 0xb800, RZ ;  /* 0x0000b80004007810 */ /* 0x000fc60007ffe0ff */
[----:B----4-:R-:W-:-:S04]  /*1760*/  IMAD.WIDE.U32 R22, R7, 0x4, R14 ;  /* 0x0000000407167825 */ /* 0x010fc800078e000e */
[----:B0-----:R-:W-:Y:S02]  /*1770*/  IMAD.WIDE.U32 R8, R0, 0x4, R14 ;  /* 0x0000000400087825 */ /* 0x001fe400078e000e */
[----:B------:R-:W4:Y:S02]  /*1780*/  LDG.E R23, desc[UR8][R22.64] ;  /* 0x0000000816177981 */ /* 0x000f24000c1e1900 */
[----:B-1----:R-:W-:Y:S01]  /*1790*/  FFMA R20, R20, R3, R5 ;  /* 0x0000000314147223 */ /* 0x002fe20000000005 */
[----:B------:R-:W-:Y:S01]  /*17a0*/  IADD3 R3, PT, PT, R4, 0xbc00, RZ ;  /* 0x0000bc0004037810 */ /* 0x000fe20007ffe0ff */
[----:B------:R0:W4:Y:S04]  /*17b0*/  LDG.E R6, desc[UR8][R8.64] ;  /* 0x0000000808067981 */ /* 0x000128000c1e1900 */
[----:B0-----:R-:W-:-:S05]  /*17c0*/  IMAD.WIDE.U32 R8, R3, 0x4, R14 ;  /* 0x0000000403087825 */ /* 0x001fca00078e000e */
[----:B------:R0:W4:Y:S01]  /*17d0*/  LDG.E R5, desc[UR8][R8.64] ;  /* 0x0000000808057981 */ /* 0x000122000c1e1900 */
[----:B------:R-:W-:-:S05]  /*17e0*/  IMAD.WIDE.U32 R28, R28, 0x4, R12 ;  /* 0x000000041c1c7825 */ /* 0x000fca00078e000c */
[----:B------:R-:W4:Y:S01]  /*17f0*/  LDG.E R22, desc[UR8][R28.64] ;  /* 0x000000081c167981 */ /* 0x000f22000c1e1900 */
[----:B0-----:R-:W-:-:S05]  /*1800*/  IMAD.WIDE.U32 R8, R21, 0x4, R12 ;  /* 0x0000000415087825 */ /* 0x001fca00078e000c */
[----:B------:R0:W4:Y:S02]  /*1810*/  LDG.E R21, desc[UR8][R8.64] ;  /* 0x0000000808157981 */ /* 0x000124000c1e1900 */
        /* <DEDUP_REMOVED lines=13> */
[----:B------:R5:W4:Y:S01]  /*18f0*/  LDG.E R3, desc[UR8][R8.64] ;  /* 0x0000000808037981 */ /* 0x000b22000c1e1900 */
[----:B------:R-:W-:Y:S02]  /*1900*/  LEA R24, R24, UR6, 0x2 ;  /* 0x0000000618187c11 */ /* 0x000fe4000f8e10ff */
[----:B------:R-:W-:-:S04]  /*1910*/  LEA R26, R26, UR6, 0x2 ;  /* 0x000000061a1a7c11 */ /* 0x000fc8000f8e10ff */
[----:B------:R-:W0:Y:S01]  /*1920*/  LDS R24, [R24] ;  /* 0x0000000018187984 */ /* 0x000e220000000800 */
[----:B--2---:R-:W-:-:S03]  /*1930*/  LEA R27, R25, UR6, 0x2 ;  /* 0x00000006191b7c11 */ /* 0x004fc6000f8e10ff */
[----:B------:R-:W1:Y:S01]  /*1940*/  LDS R25, [R26] ;  /* 0x000000001a197984 */ /* 0x000e620000000800 */
[----:B---3--:R-:W-:-:S03]  /*1950*/  LEA R28, R19, UR6, 0x2 ;  /* 0x00000006131c7c11 */ /* 0x008fc6000f8e10ff */
[----:B------:R-:W2:Y:S01]  /*1960*/  LDS R19, [R27] ;  /* 0x000000001b137984 */ /* 0x000ea20000000800 */
[----:B------:R-:W-:-:S03]  /*1970*/  LEA R29, R18, UR6, 0x2 ;  /* 0x00000006121d7c11 */ /* 0x000fc6000f8e10ff */
[----:B------:R3:W2:Y:S01]  /*1980*/  LDS R18, [R28] ;  /* 0x000000001c127984 */ /* 0x0006a20000000800 */
[----:B-----5:R-:W-:-:S03]  /*1990*/  LEA R9, R11, UR6, 0x2 ;  /* 0x000000060b097c11 */ /* 0x020fc6000f8e10ff */
[----:B------:R-:W5:Y:S04]  /*19a0*/  LDS R11, [R29] ;  /* 0x000000001d0b7984 */ /* 0x000f680000000800 */
[----:B------:R-:W5:Y:S01]  /*19b0*/  LDS R9, [R9] ;  /* 0x0000000009097984 */ /* 0x000f620000000800 */
[----:B----4-:R-:W-:Y:S02]  /*19c0*/  LEA R8, R23, UR6, 0x2 ;  /* 0x0000000617087c11 */ /* 0x010fe4000f8e10ff */
[----:B------:R-:W-:-:S04]  /*19d0*/  LEA R6, R6, UR6, 0x2 ;  /* 0x0000000606067c11 */ /* 0x000fc8000f8e10ff */
[----:B------:R-:W4:Y:S04]  /*19e0*/  LDS R8, [R8] ;  /* 0x0000000008087984 */ /* 0x000f280000000800 */
[----:B------:R-:W4:Y:S01]  /*19f0*/  LDS R6, [R6] ;  /* 0x0000000006067984 */ /* 0x000f220000000800 */
[----:B------:R-:W-:Y:S01]  /*1a00*/  LEA R5, R5, UR6, 0x2 ;  /* 0x0000000605057c11 */ /* 0x000fe2000f8e10ff */
[----:B0-----:R-:W-:-:S05]  /*1a10*/  FFMA R20, R22, R24, R20 ;  /* 0x0000001816147223 */ /* 0x001fca0000000014 */
[----:B------:R-:W0:Y:S01]  /*1a20*/  LDS R5, [R5] ;  /* 0x0000000005057984 */ /* 0x000e220000000800 */
[----:B---3--:R-:W-:Y:S01]  /*1a30*/  IADD3 R28, PT, PT, R4, 0xc000, RZ ;  /* 0x0000c000041c7810 */ /* 0x008fe20007ffe0ff */
[----:B-1----:R-:W-:-:S04]  /*1a40*/  FFMA R20, R21, R25, R20 ;  /* 0x0000001915147223 */ /* 0x002fc80000000014 */
[----:B------:R-:W-:Y:S01]  /*1a50*/  IMAD.WIDE.U32 R24, R28, 0x4, R14 ;  /* 0x000000041c187825 */ /* 0x000fe200078e000e */
[----:B------:R-:W-:-:S05]  /*1a60*/  IADD3 R21, PT, PT, R4, 0xc400, RZ ;  /* 0x0000c40004157810 */ /* 0x000fca0007ffe0ff */
[----:B------:R-:W-:Y:S01]  /*1a70*/  IMAD.WIDE.U32 R26, R21, 0x4, R14 ;  /* 0x00000004151a7825 */ /* 0x000fe200078e000e */
[----:B------:R-:W3:Y:S05]  /*1a80*/  LDG.E R24, desc[UR8][R24.64] ;  /* 0x0000000818187981 */ /* 0x000eea000c1e1900 */
[----:B------:R-:W3:Y:S01]  /*1a90*/  LDG.E R26, desc[UR8][R26.64] ;  /* 0x000000081a1a7981 */ /* 0x000ee2000c1e1900 */
        /* <DEDUP_REMOVED lines=11> */
[----:B----4-:R-:W-:Y:S02]  /*1b50*/  FFMA R7, R7, R8, R20 ;  /* 0x0000000807077223 */ /* 0x010fe40000000014 */
[----:B------:R1:W4:Y:S01]  /*1b60*/  LDG.E R20, desc[UR8][R18.64] ;  /* 0x0000000812147981 */ /* 0x000322000c1e1900 */
[----:B------:R-:W-:-:S05]  /*1b70*/  IMAD.WIDE.U32 R8, R2, 0x4, R14 ;  /* 0x0000000402087825 */ /* 0x000fca00078e000e */
[----:B------:R5:W4:Y:S01]  /*1b80*/  LDG.E R11, desc[UR8][R8.64] ;  /* 0x00000008080b7981 */ /* 0x000b22000c1e1900 */
[----:B-1----:R-:W-:-:S04]  /*1b90*/  IMAD.WIDE.U32 R18, R10, 0x4, R14 ;  /* 0x000000040a127825 */ /* 0x002fc800078e000e */
[----:B------:R-:W-:Y:S01]  /*1ba0*/  FFMA R6, R0, R6, R7 ;  /* 0x0000000600067223 */ /* 0x000fe20000000007 */
[C---:B------:R-:W-:Y:S02]  /*1bb0*/  IADD3 R7, PT, PT, R4.reuse, 0xd800, RZ ;  /* 0x0000d80004077810 */ /* 0x040fe40007ffe0ff */
[----:B------:R-:W-:Y:S01]  /*1bc0*/  IADD3 R0, PT, PT, R4, 0xdc00, RZ ;  /* 0x0000dc0004007810 */ /* 0x000fe20007ffe0ff */
[----:B------:R1:W4:Y:S02]  /*1bd0*/  LDG.E R18, desc[UR8][R18.64] ;  /* 0x0000000812127981 */ /* 0x000324000c1e1900 */
        /* <DEDUP_REMOVED lines=26> */
[----:B---3--:R-:W-:Y:S02]  /*1d80*/  LEA R24, R24, UR6, 0x2 ;  /* 0x0000000618187c11 */ /* 0x008fe4000f8e10ff */
[----:B------:R-:W-:-:S04]  /*1d90*/  LEA R26, R26, UR6, 0x2 ;  /* 0x000000061a1a7c11 */ /* 0x000fc8000f8e10ff */
[----:B------:R-:W1:Y:S01]  /*1da0*/  LDS R24, [R24] ;  /* 0x0000000018187984 */ /* 0x000e620000000800 */
[----:B--2---:R-:W-:-:S03]  /*1db0*/  LEA R27, R25, UR6, 0x2 ;  /* 0x00000006191b7c11 */ /* 0x004fc6000f8e10ff */
[----:B------:R-:W2:Y:S01]  /*1dc0*/  LDS R25, [R26] ;  /* 0x000000001a197984 */ /* 0x000ea20000000800 */
[----:B----4-:R-:W-:-:S03]  /*1dd0*/  LEA R28, R20, UR6, 0x2 ;  /* 0x00000006141c7c11 */ /* 0x010fc6000f8e10ff */
[----:B------:R3:W4:Y:S01]  /*1de0*/  LDS R20, [R27] ;  /* 0x000000001b147984 */ /* 0x0007220000000800 */
[----:B0-----:R-:W-:-:S06]  /*1df0*/  LEA R9, R11, UR6, 0x2 ;  /* 0x000000060b097c11 */ /* 0x001fcc000f8e10ff */
[----:B------:R-:W-:Y:S01]  /*1e00*/  LDS R9, [R9] ;  /* 0x0000000009097984 */ /* 0x000fe20000000800 */
[----:B------:R-:W-:-:S03]  /*1e10*/  LEA R29, R18, UR6, 0x2 ;  /* 0x00000006121d7c11 */ /* 0x000fc6000f8e10ff */
        /* <DEDUP_REMOVED lines=8> */
[----:B-1----:R-:W-:Y:S01]  /*1ea0*/  FFMA R22, R22, R24, R3 ;  /* 0x0000001816167223 */ /* 0x002fe20000000003 */
[----:B------:R-:W-:-:S03]  /*1eb0*/  IADD3 R3, PT, PT, R4, 0xe400, RZ ;  /* 0x0000e40004037810 */ /* 0x000fc60007ffe0ff */
[----:B--2---:R-:W-:Y:S01]  /*1ec0*/  FFMA R22, R21, R25, R22 ;  /* 0x0000001915167223 */ /* 0x004fe20000000016 */
[----:B------:R-:W-:-:S05]  /*1ed0*/  IADD3 R21, PT, PT, R4, 0xe800, RZ ;  /* 0x0000e80004157810 */ /* 0x000fca0007ffe0ff */
[----:B---3--:R-:W-:-:S06]  /*1ee0*/  IMAD.WIDE.U32 R26, R21, 0x4, R14 ;  /* 0x00000004151a7825 */ /* 0x008fcc00078e000e */
[----:B------:R-:W2:Y:S01]  /*1ef0*/  LDG.E R26, desc[UR8][R26.64] ;  /* 0x000000081a1a7981 */ /* 0x000ea2000c1e1900 */
[----:B----4-:R-:W-:Y:S01]  /*1f00*/  FFMA R25, R17, R20, R22 ;  /* 0x0000001411197223 */ /* 0x010fe20000000016 */
[----:B------:R-:W-:Y:S01]  /*1f10*/  IMAD.WIDE.U32 R22, R3, 0x4, R14 ;  /* 0x0000000403167825 */ /* 0x000fe200078e000e */
[----:B------:R-:W-:-:S05]  /*1f20*/  IADD3 R17, PT, PT, R4, 0xec00, RZ ;  /* 0x0000ec0004117810 */ /* 0x000fca0007ffe0ff */
[----:B------:R-:W3:Y:S01]  /*1f30*/  LDG.E R23, desc[UR8][R22.64] ;  /* 0x0000000816177981 */ /* 0x000ee2000c1e1900 */
[----:B0-----:R-:W-:Y:S01]  /*1f40*/  FFMA R29, R16, R18, R25 ;  /* 0x00000012101d7223 */ /* 0x001fe20000000019 */
[----:B------:R-:W-:-:S05]  /*1f50*/  IMAD.WIDE.U32 R24, R17, 0x4, R14 ;  /* 0x0000000411187825 */ /* 0x000fca00078e000e */
[----:B------:R0:W4:Y:S01]  /*1f60*/  LDG.E R18, desc[UR8][R24.64] ;  /* 0x0000000818127981 */ /* 0x000122000c1e1900 */
        /* <DEDUP_REMOVED lines=42> */
[----:B--2---:R-:W-:-:S05]  /*2210*/  LEA R26, R26, UR6, 0x2 ;  /* 0x000000061a1a7c11 */ /* 0x004fca000f8e10ff */
[----:B0-----:R-:W-:Y:S01]  /*2220*/  LDS R24, [R26] ;  /* 0x000000001a187984 */ /* 0x001fe20000000800 */
[----:B---3--:R-:W-:-:S06]  /*2230*/  LEA R23, R23, UR6, 0x2 ;  /* 0x0000000617177c11 */ /* 0x008fcc000f8e10ff */
[----:B------:R-:W0:Y:S01]  /*2240*/  LDS R23, [R23] ;  /* 0x0000000017177984 */ /* 0x000e220000000800 */
[----:B----4-:R-:W-:-:S06]  /*2250*/  LEA R18, R18, UR6, 0x2 ;  /* 0x0000000612127c11 */ /* 0x010fcc000f8e10ff */
[----:B------:R-:W1:Y:S01]  /*2260*/  LDS R18, [R18] ;  /* 0x0000000012127984 */ /* 0x000e620000000800 */
        /* <DEDUP_REMOVED lines=11> */
[----:B0-----:R-:W-:-:S05]  /*2320*/  FFMA R22, R22, R23, R19 ;  /* 0x0000001716167223 */ /* 0x001fca0000000013 */
[----:B------:R-:W0:Y:S01]  /*2330*/  LDS R3, [R3] ;  /* 0x0000000003037984 */ /* 0x000e220000000800 */
[----:B------:R-:W-:-:S06]  /*2340*/  IMAD.WIDE.U32 R26, R28, 0x4, R14 ;  /* 0x000000041c1a7825 */ /* 0x000fcc00078e000e */
[----:B------:R-:W5:Y:S01]  /*2350*/  LDG.E R26, desc[UR8][R26.64] ;  /* 0x000000081a1a7981 */ /* 0x000f62000c1e1900 */
[----:B------:R-:W-:Y:S01]  /*2360*/  FFMA R22, R21, R24, R22 ;  /* 0x0000001815167223 */ /* 0x000fe20000000016 */
[----:B------:R-:W-:-:S05]  /*2370*/  IADD3 R21, PT, PT, R4, 0x10c00, RZ ;  /* 0x00010c0004157810 */ /* 0x000fca0007ffe0ff */
[----:B------:R-:W-:-:S06]  /*2380*/  IMAD.WIDE.U32 R24, R21, 0x4, R14 ;  /* 0x0000000415187825 */ /* 0x000fcc00078e000e */
[----:B------:R-:W5:Y:S01]  /*2390*/  LDG.E R24, desc[UR8][R24.64] ;  /* 0x0000000818187981 */ /* 0x000f62000c1e1900 */
[----:B-1----:R-:W-:Y:S01]  /*23a0*/  FFMA R18, R17, R18, R22 ;  /* 0x0000001211127223 */ /* 0x002fe20000000016 */
        /* <DEDUP_REMOVED lines=14> */
[----:B-1----:R-:W-:-:S05]  /*2490*/  IMAD.WIDE.U32 R8, R2, 0x4, R14 ;  /* 0x0000000402087825 */ /* 0x002fca00078e000e */
[----:B------:R1:W5:Y:S01]  /*24a0*/  LDG.E R11, desc[UR8][R8.64] ;  /* 0x00000008080b7981 */ /* 0x000362000c1e1900 */
[----:B------:R-:W-:Y:S01]  /*24b0*/  FFMA R5, R0, R5, R7 ;  /* 0x0000000500057223 */ /* 0x000fe20000000007 */
[C---:B------:R-:W-:Y:S02]  /*24c0*/  IADD3 R7, PT, PT, R4.reuse, 0x12000, RZ ;  /* 0x0001200004077810 */ /* 0x040fe40007ffe0ff */
[----:B------:R-:W-:-:S03]  /*24d0*/  IADD3 R0, PT, PT, R4, 0x12400, RZ ;  /* 0x0001240004007810 */ /* 0x000fc60007ffe0ff */
[----:B----4-:R-:W-:-:S04]  /*24e0*/  IMAD.WIDE.U32 R22, R7, 0x4, R14 ;  /* 0x0000000407167825 */ /* 0x010fc800078e000e */
[----:B-1----:R-:W-:Y:S02]  /*24f0*/  IMAD.WIDE.U32 R8, R0, 0x4, R14 ;  /* 0x0000000400087825 */ /* 0x002fe400078e000e */
[----:B------:R-:W4:Y:S02]  /*2500*/  LDG.E R23, desc[UR8][R22.64] ;  /* 0x0000000816177981 */ /* 0x000f24000c1e1900 */
[----:B0-----:R-:W-:Y:S01]  /*2510*/  FFMA R20, R20, R3, R5 ;  /* 0x0000000314147223 */ /* 0x001fe20000000005 */
        /* <DEDUP_REMOVED lines=23> */
[----:B------:R-:W-:-:S03]  /*2690*/  LEA R27, R24, UR6, 0x2 ;  /* 0x00000006181b7c11 */ /* 0x000fc6000f8e10ff */
[----:B------:R0:W1:Y:S01]  /*26a0*/  LDS R24, [R26] ;  /* 0x000000001a187984 */ /* 0x0000620000000800 */
[----:B--2---:R-:W-:-:S03]  /*26b0*/  LEA R28, R25, UR6, 0x2 ;  /* 0x00000006191c7c11 */ /* 0x004fc6000f8e10ff */
[----:B------:R-:W2:Y:S01]  /*26c0*/  LDS R25, [R27] ;  /* 0x000000001b197984 */ /* 0x000ea20000000800 */
[----:B---3--:R-:W-:-:S03]  /*26d0*/  LEA R29, R19, UR6, 0x2 ;  /* 0x00000006131d7c11 */ /* 0x008fc6000f8e10ff */
[----:B------:R3:W2:Y:S01]  /*26e0*/  LDS R19, [R28] ;  /* 0x000000001c137984 */ /* 0x0006a20000000800 */
[----:B0-----:R-:W-:-:S03]  /*26f0*/  LEA R26, R18, UR6, 0x2 ;  /* 0x00000006121a7c11 */ /* 0x001fc6000f8e10ff */
[----:B------:R-:W0:Y:S01]  /*2700*/  LDS R18, [R29] ;  /* 0x000000001d127984 */ /* 0x000e220000000800 */
[----:B-----5:R-:W-:-:S03]  /*2710*/  LEA R9, R11, UR6, 0x2 ;  /* 0x000000060b097c11 */ /* 0x020fc6000f8e10ff */
[----:B------:R5:W0:Y:S04]  /*2720*/  LDS R11, [R26] ;  /* 0x000000001a0b7984 */ /* 0x000a280000000800 */
[----:B------:R-:W0:Y:S01]  /*2730*/  LDS R9, [R9] ;  /* 0x0000000009097984 */ /* 0x000e220000000800 */
[----:B----4-:R-:W-:Y:S02]  /*2740*/  LEA R8, R23, UR6, 0x2 ;  /* 0x0000000617087c11 */ /* 0x010fe4000f8e10ff */
[----:B------:R-:W-:-:S04]  /*2750*/  LEA R6, R6, UR6, 0x2 ;  /* 0x0000000606067c11 */ /* 0x000fc8000f8e10ff */
[----:B------:R-:W4:Y:S04]  /*2760*/  LDS R8, [R8] ;  /* 0x0000000008087984 */ /* 0x000f280000000800 */
[----:B------:R-:W4:Y:S01]  /*2770*/  LDS R6, [R6] ;  /* 0x0000000006067984 */ /* 0x000f220000000800 */
[----:B------:R-:W-:Y:S01]  /*2780*/  LEA R5, R5, UR6, 0x2 ;  /* 0x0000000605057c11 */ /* 0x000fe2000f8e10ff */
[----:B-1----:R-:W-:-:S05]  /*2790*/  FFMA R20, R22, R24, R20 ;  /* 0x0000001816147223 */ /* 0x002fca0000000014 */
[----:B------:R-:W1:Y:S01]  /*27a0*/  LDS R5, [R5] ;  /* 0x0000000005057984 */ /* 0x000e620000000800 */
[C---:B---3--:R-:W-:Y:S01]  /*27b0*/  IADD3 R28, PT, PT, R4.reuse, 0x12c00, RZ ;  /* 0x00012c00041c7810 */ /* 0x048fe20007ffe0ff */
[----:B--2---:R-:W-:Y:S01]  /*27c0*/  FFMA R20, R21, R25, R20 ;  /* 0x0000001915147223 */ /* 0x004fe20000000014 */
[----:B------:R-:W-:-:S03]  /*27d0*/  IADD3 R21, PT, PT, R4, 0x13000, RZ ;  /* 0x0001300004157810 */ /* 0x000fc60007ffe0ff */
[----:B-----5:R-:W-:-:S04]  /*27e0*/  IMAD.WIDE.U32 R26, R28, 0x4, R14 ;  /* 0x000000041c1a7825 */ /* 0x020fc800078e000e */
[----:B------:R-:W-:Y:S02]  /*27f0*/  IMAD.WIDE.U32 R24, R21, 0x4, R14 ;  /* 0x0000000415187825 */ /* 0x000fe400078e000e */
[----:B------:R-:W2:Y:S04]  /*2800*/  LDG.E R26, desc[UR8][R26.64] ;  /* 0x000000081a1a7981 */ /* 0x000ea8000c1e1900 */
[----:B------:R-:W3:Y:S01]  /*2810*/  LDG.E R24, desc[UR8][R24.64] ;  /* 0x0000000818187981 */ /* 0x000ee2000c1e1900 */
[----:B------:R-:W-:Y:S01]  /*2820*/  FFMA R19, R17, R19, R20 ;  /* 0x0000001311137223 */ /* 0x000fe20000000014 */
[----:B------:R-:W-:-:S03]  /*2830*/  IADD3 R17, PT, PT, R4, 0x13400, RZ ;  /* 0x0001340004117810 */ /* 0x000fc60007ffe0ff */
[----:B0-----:R-:W-:Y:S02]  /*2840*/  FFMA R23, R16, R18, R19 ;  /* 0x0000001210177223 */ /* 0x001fe40000000013 */
[----:B------:R-:W-:Y:S01]  /*2850*/  IMAD.WIDE.U32 R18, R17, 0x4, R14 ;  /* 0x0000000411127825 */ /* 0x000fe200078e000e */
[----:B------:R-:W-:-:S04]  /*2860*/  IADD3 R16, PT, PT, R4, 0x13800, RZ ;  /* 0x0001380004107810 */ /* 0x000fc80007ffe0ff */
[----:B------:R0:W5:Y:S01]  /*2870*/  LDG.E R25, desc[UR8][R18.64] ;  /* 0x0000000812197981 */ /* 0x000162000c1e1900 */
[----:B------:R-:W-:Y:S01]  /*2880*/  FFMA R11, R10, R11, R23 ;  /* 0x0000000b0a0b7223 */ /* 0x000fe20000000017 */
[----:B0-----:R-:W-:Y:S01]  /*2890*/  IMAD.WIDE.U32 R18, R16, 0x4, R14 ;  /* 0x0000000410127825 */ /* 0x001fe200078e000e */
[----:B------:R-:W-:-:S03]  /*28a0*/  IADD3 R10, PT, PT, R4, 0x13c00, RZ ;  /* 0x00013c00040a7810 */ /* 0x000fc60007ffe0ff */
[----:B------:R-:W-:Y:S01]  /*28b0*/  FFMA R20, R2, R9, R11 ;  /* 0x0000000902147223 */ /* 0x000fe2000000000b */
[----:B------:R-:W-:-:S03]  /*28c0*/  IADD3 R2, PT, PT, R4, 0x14000, RZ ;  /* 0x0001400004027810 */ /* 0x000fc60007ffe0ff */
[----:B----4-:R-:W-:Y:S02]  /*28d0*/  FFMA R7, R7, R8, R20 ;  /* 0x0000000807077223 */ /* 0x010fe40000000014 */
[----:B------:R0:W4:Y:S01]  /*28e0*/  LDG.E R20, desc[UR8][R18.64] ;  /* 0x0000000812147981 */ /* 0x000122000c1e1900 */
[----:B------:R-:W-:-:S05]  /*28f0*/  IMAD.WIDE.U32 R8, R2, 0x4, R14 ;  /* 0x0000000402087825 */ /* 0x000fca00078e000e */
[----:B------:R1:W4:Y:S01]  /*2900*/  LDG.E R11, desc[UR8][R8.64] ;  /* 0x00000008080b7981 */ /* 0x000322000c1e1900 */
[----:B0-----:R-:W-:-:S04]  /*2910*/  IMAD.WIDE.U32 R18, R10, 0x4, R14 ;  /* 0x000000040a127825 */ /* 0x001fc800078e000e */
[----:B------:R-:W-:Y:S01]  /*2920*/  FFMA R6, R0, R6, R7 ;  /* 0x0000000600067223 */ /* 0x000fe20000000007 */
[C---:B------:R-:W-:Y:S02]  /*2930*/  IADD3 R7, PT, PT, R4.reuse, 0x14400, RZ ;  /* 0x0001440004077810 */ /* 0x040fe40007ffe0ff */
[----:B------:R-:W-:Y:S01]  /*2940*/  IADD3 R0, PT, PT, R4, 0x14800, RZ ;  /* 0x0001480004007810 */ /* 0x000fe20007ffe0ff */
[----:B------:R0:W4:Y:S02]  /*2950*/  LDG.E R18, desc[UR8][R18.64] ;  /* 0x0000000812127981 */ /* 0x000124000c1e1900 */
[----:B------:R-:W-:-:S04]  /*2960*/  IMAD.WIDE.U32 R22, R7, 0x4, R14 ;  /* 0x0000000407167825 */ /* 0x000fc800078e000e */
[----:B-1----:R-:W-:Y:S02]  /*2970*/  IMAD.WIDE.U32 R8, R0, 0x4, R14 ;  /* 0x0000000400087825 */ /* 0x002fe400078e000e */
[----:B------:R-:W4:Y:S01]  /*2980*/  LDG.E R23, desc[UR8][R22.64] ;  /* 0x0000000816177981 */ /* 0x000f22000c1e1900 */
[----:B0-----:R-:W-:Y:S01]  /*2990*/  IADD3 R19, PT, PT, R4, 0x14c00, RZ ;  /* 0x00014c0004137810 */ /* 0x001fe20007ffe0ff */
[----:B------:R-:W-:Y:S02]  /*29a0*/  FFMA R3, R3, R5, R6 ;  /* 0x0000000503037223 */ /* 0x000fe40000000006 */
[----:B------:R0:W4:Y:S02]  /*29b0*/  LDG.E R6, desc[UR8][R8.64] ;  /* 0x0000000808067981 */ /* 0x000124000c1e1900 */
        /* <DEDUP_REMOVED lines=20> */
[----:B--2---:R-:W-:Y:S02]  /*2b00*/  LEA R26, R26, UR6, 0x2 ;  /* 0x000000061a1a7c11 */ /* 0x004fe4000f8e10ff */
[----:B---3--:R-:W-:-:S03]  /*2b10*/  LEA R27, R24, UR6, 0x2 ;  /* 0x00000006181b7c11 */ /* 0x008fc6000f8e10ff */
[----:B------:R1:W2:Y:S01]  /*2b20*/  LDS R24, [R26] ;  /* 0x000000001a187984 */ /* 0x0002a20000000800 */
[----:B-----5:R-:W-:-:S03]  /*2b30*/  LEA R28, R25, UR6, 0x2 ;  /* 0x00000006191c7c11 */ /* 0x020fc6000f8e10ff */
[----:B------:R-:W3:Y:S01]  /*2b40*/  LDS R25, [R27] ;  /* 0x000000001b197984 */ /* 0x000ee20000000800 */
[----:B----4-:R-:W-:-:S03]  /*2b50*/  LEA R29, R20, UR6, 0x2 ;  /* 0x00000006141d7c11 */ /* 0x010fc6000f8e10ff */
[----:B------:R-:W4:Y:S01]  /*2b60*/  LDS R20, [R28] ;  /* 0x000000001c147984 */ /* 0x000f220000000800 */
[----:B0-----:R-:W-:-:S06]  /*2b70*/  LEA R9, R11, UR6, 0x2 ;  /* 0x000000060b097c11 */ /* 0x001fcc000f8e10ff */
[----:B------:R-:W-:Y:S01]  /*2b80*/  LDS R9, [R9] ;  /* 0x0000000009097984 */ /* 0x000fe20000000800 */
[----:B-1----:R-:W-:-:S03]  /*2b90*/  LEA R26, R18, UR6, 0x2 ;  /* 0x00000006121a7c11 */ /* 0x002fc6000f8e10ff */
[----:B------:R-:W0:Y:S04]  /*2ba0*/  LDS R18, [R29] ;  /* 0x000000001d127984 */ /* 0x000e280000000800 */
[----:B------:R1:W5:Y:S01]  /*2bb0*/  LDS R11, [R26] ;  /* 0x000000001a0b7984 */ /* 0x0003620000000800 */
[----:B------:R-:W-:Y:S02]  /*2bc0*/  LEA R8, R23, UR6, 0x2 ;  /* 0x0000000617087c11 */ /* 0x000fe4000f8e10ff */
[----:B------:R-:W-:-:S04]  /*2bd0*/  LEA R6, R6, UR6, 0x2 ;  /* 0x0000000606067c11 */ /* 0x000fc8000f8e10ff */
[----:B------:R-:W5:Y:S04]  /*2be0*/  LDS R8, [R8] ;  /* 0x0000000008087984 */ /* 0x000f680000000800 */
[----:B------:R-:W5:Y:S01]  /*2bf0*/  LDS R6, [R6] ;  /* 0x0000000006067984 */ /* 0x000f620000000800 */
[----:B------:R-:W-:-:S06]  /*2c00*/  LEA R5, R5, UR6, 0x2 ;  /* 0x0000000605057c11 */ /* 0x000fcc000f8e10ff */
[----:B------:R-:W5:Y:S01]  /*2c10*/  LDS R5, [R5] ;  /* 0x0000000005057984 */ /* 0x000f620000000800 */
[----:B--2---:R-:W-:Y:S01]  /*2c20*/  FFMA R22, R22, R24, R3 ;  /* 0x0000001816167223 */ /* 0x004fe20000000003 */
[----:B------:R-:W-:-:S03]  /*2c30*/  IADD3 R3, PT, PT, R4, 0x15000, RZ ;  /* 0x0001500004037810 */ /* 0x000fc60007ffe0ff */
[----:B---3--:R-:W-:Y:S01]  /*2c40*/  FFMA R22, R21, R25, R22 ;  /* 0x0000001915167223 */ /* 0x008fe20000000016 */
[----:B------:R-:W-:-:S05]  /*2c50*/  IADD3 R21, PT, PT, R4, 0x15400, RZ ;  /* 0x0001540004157810 */ /* 0x000fca0007ffe0ff */
[----:B-1----:R-:W-:-:S06]  /*2c60*/  IMAD.WIDE.U32 R26, R21, 0x4, R14 ;  /* 0x00000004151a7825 */ /* 0x002fcc00078e000e */
        /* <DEDUP_REMOVED lines=8> */
[----:B-----5:R-:W-:Y:S01]  /*2cf0*/  FFMA R29, R10, R11, R29 ;  /* 0x0000000b0a1d7223 */ /* 0x020fe2000000001d */
[----:B------:R-:W-:-:S05]  /*2d00*/  IADD3 R11, PT, PT, R4, 0x15c00, RZ ;  /* 0x00015c00040b7810 */ /* 0x000fca0007ffe0ff */
[----:B0-----:R-:W-:-:S05]  /*2d10*/  IMAD.WIDE.U32 R24, R11, 0x4, R14 ;  /* 0x000000040b187825 */ /* 0x001fca00078e000e */
[----:B------:R0:W5:Y:S01]  /*2d20*/  LDG.E R16, desc[UR8][R24.64] ;  /* 0x0000000818107981 */ /* 0x000162000c1e1900 */
[----:B------:R-:W-:Y:S01]  /*2d30*/  FFMA R10, R2, R9, R29 ;  /* 0x00000009020a7223 */ /* 0x000fe2000000001d */
[C---:B------:R-:W-:Y:S02]  /*2d40*/  IADD3 R9, PT, PT, R4.reuse, 0x16000, RZ ;  /* 0x0001600004097810 */ /* 0x040fe40007ffe0ff */
[----:B------:R-:W-:-:S03]  /*2d50*/  IADD3 R2, PT, PT, R4, 0x16400, RZ ;  /* 0x0001640004027810 */ /* 0x000fc60007ffe0ff */
[----:B------:R-:W-:-:S04]  /*2d60*/  IMAD.WIDE.U32 R28, R9, 0x4, R14 ;  /* 0x00000004091c7825 */ /* 0x000fc800078e000e */
[----:B------:R-:W-:Y:S01]  /*2d70*/  FFMA R7, R7, R8, R10 ;  /* 0x0000000807077223 */ /* 0x000fe2000000000a */
        /* <DEDUP_REMOVED lines=39> */
[----:B-----5:R-:W-:-:S06]  /*2ff0*/  LEA R16, R16, UR6, 0x2 ;  /* 0x0000000610107c11 */ /* 0x020fcc000f8e10ff */
[----:B------:R-:W2:Y:S01]  /*3000*/  LDS R16, [R16] ;  /* 0x0000000010107984 */ /* 0x000ea20000000800 */
[----:B------:R-:W-:Y:S02]  /*3010*/  LEA R10, R10, UR6, 0x2 ;  /* 0x000000060a0a7c11 */ /* 0x000fe4000f8e10ff */
        /* <DEDUP_REMOVED lines=10> */
[----:B------:R-:W-:Y:S01]  /*30c0*/  FFMA R22, R21, R24, R22 ;  /* 0x0000001815167223 */ /* 0x000fe20000000016 */
[----:B------:R-:W-:Y:S01]  /*30d0*/  IMAD.WIDE.U32 R24, R28, 0x4, R14 ;  /* 0x000000041c187825 */ /* 0x000fe200078e000e */
[----:B------:R-:W-:-:S05]  /*30e0*/  IADD3 R21, PT, PT, R4, 0x17800, RZ ;  /* 0x0001780004157810 */ /* 0x000fca0007ffe0ff */
[----:B------:R-:W-:Y:S01]  /*30f0*/  IMAD.WIDE.U32 R26, R21, 0x4, R14 ;  /* 0x00000004151a7825 */ /* 0x000fe200078e000e */
[----:B------:R-:W5:Y:S05]  /*3100*/  LDG.E R24, desc[UR8][R24.64] ;  /* 0x0000000818187981 */ /* 0x000f6a000c1e1900 */
        /* <DEDUP_REMOVED lines=140> */
[----:B------:R-:W-:Y:S01]  /*39d0*/  IADD3 R21, PT, PT, R4, 0x1c000, RZ ;  /* 0x0001c00004157810 */ /* 0x000fe20007ffe0ff */
[----:B---3--:R-:W-:-:S06]  /*39e0*/  IMAD.WIDE.U32 R26, R3, 0x4, R14 ;  /* 0x00000004031a7825 */ /* 0x008fcc00078e000e */
[----:B------:R-:W2:Y:S01]  /*39f0*/  LDG.E R26, desc[UR8][R26.64] ;  /* 0x000000081a1a7981 */ /* 0x000ea2000c1e1900 */
[----:B----4-:R-:W-:Y:S01]  /*3a00*/  FFMA R23, R17, R20, R22 ;  /* 0x0000001411177223 */ /* 0x010fe20000000016 */
        /* <DEDUP_REMOVED lines=53> */
[----:B0-----:R0:W2:Y:S01]  /*3d60*/  LDS R24, [R27] ;  /* 0x000000001b187984 */ /* 0x0010a20000000800 */
[----:B------:R-:W-:-:S06]  /*3d70*/  LEA R16, R16, UR6, 0x2 ;  /* 0x0000000610107c11 */ /* 0x000fcc000f8e10ff */
[----:B------:R-:W3:Y:S01]  /*3d80*/  LDS R16, [R16] ;  /* 0x0000000010107984 */ /* 0x000ee20000000800 */
[----:B-----5:R-:W-:Y:S02]  /*3d90*/  LEA R10, R10, UR6, 0x2 ;  /* 0x000000060a0a7c11 */ /* 0x020fe4000f8e10ff */
[----:B------:R-:W-:-:S04]  /*3da0*/  LEA R8, R8, UR6, 0x2 ;  /* 0x0000000608087c11 */ /* 0x000fc8000f8e10ff */
[----:B------:R-:W4:Y:S04]  /*3db0*/  LDS R10, [R10] ;  /* 0x000000000a0a7984 */ /* 0x000f280000000800 */
[----:B------:R-:W5:Y:S01]  /*3dc0*/  LDS R8, [R8] ;  /* 0x0000000008087984 */ /* 0x000f620000000800 */
[----:B------:R-:W-:Y:S02]  /*3dd0*/  LEA R7, R7, UR6, 0x2 ;  /* 0x0000000607077c11 */ /* 0x000fe4000f8e10ff */
[----:B------:R-:W-:-:S04]  /*3de0*/  LEA R5, R5, UR6, 0x2 ;  /* 0x0000000605057c11 */ /* 0x000fc8000f8e10ff */
[----:B------:R-:W5:Y:S04]  /*3df0*/  LDS R7, [R7] ;  /* 0x0000000007077984 */ /* 0x000f680000000800 */
[----:B------:R-:W5:Y:S01]  /*3e00*/  LDS R5, [R5] ;  /* 0x0000000005057984 */ /* 0x000f620000000800 */
[----:B------:R-:W-:Y:S01]  /*3e10*/  LEA R3, R3, UR6, 0x2 ;  /* 0x0000000603037c11 */ /* 0x000fe2000f8e10ff */
[----:B-1----:R-:W-:-:S05]  /*3e20*/  FFMA R22, R22, R23, R19 ;  /* 0x0000001716167223 */ /* 0x002fca0000000013 */
[----:B------:R-:W1:Y:S01]  /*3e30*/  LDS R3, [R3] ;  /* 0x0000000003037984 */ /* 0x000e620000000800 */
[----:B0-----:R-:W-:-:S06]  /*3e40*/  IMAD.WIDE.U32 R26, R28, 0x4, R14 ;  /* 0x000000041c1a7825 */ /* 0x001fcc00078e000e */
[----:B------:R-:W5:Y:S01]  /*3e50*/  LDG.E R26, desc[UR8][R26.64] ;  /* 0x000000081a1a7981 */ /* 0x000f62000c1e1900 */
[----:B--2---:R-:W-:Y:S01]  /*3e60*/  FFMA R22, R21, R24, R22 ;  /* 0x0000001815167223 */ /* 0x004fe20000000016 */
[----:B------:R-:W-:-:S05]  /*3e70*/  IADD3 R21, PT, PT, R4, 0x1e400, RZ ;  /* 0x0001e40004157810 */ /* 0x000fca0007ffe0ff */
[----:B------:R-:W-:-:S06]  /*3e80*/  IMAD.WIDE.U32 R24, R21, 0x4, R14 ;  /* 0x0000000415187825 */ /* 0x000fcc00078e000e */
[----:B------:R-:W2:Y:S01]  /*3e90*/  LDG.E R24, desc[UR8][R24.64] ;  /* 0x0000000818187981 */ /* 0x000ea2000c1e1900 */
[----:B------:R-:W-:Y:S01]  /*3ea0*/  FFMA R18, R17, R18, R22 ;  /* 0x0000001211127223 */ /* 0x000fe20000000016 */
[----:B------:R-:W-:-:S03]  /*3eb0*/  IADD3 R17, PT, PT, R4, 0x1e800, RZ ;  /* 0x0001e80004117810 */ /* 0x000fc60007ffe0ff */
[----:B---3--:R-:W-:Y:S02]  /*3ec0*/  FFMA R16, R11, R16, R18 ;  /* 0x000000100b107223 */ /* 0x008fe40000000012 */
[----:B------:R-:W-:-:S05]  /*3ed0*/  IMAD.WIDE.U32 R18, R17, 0x4, R14 ;  /* 0x0000000411127825 */ /* 0x000fca00078e000e */
[----:B------:R-:W3:Y:S01]  /*3ee0*/  LDG.E R25, desc[UR8][R18.64] ;  /* 0x0000000812197981 */ /* 0x000ee2000c1e1900 */
[----:B----4-:R-:W-:Y:S01]  /*3ef0*/  FFMA R9, R9, R10, R16 ;  /* 0x0000000a09097223 */ /* 0x010fe20000000010 */
[C---:B------:R-:W-:Y:S02]  /*3f00*/  IADD3 R16, PT, PT, R4.reuse, 0x1ec00, RZ ;  /* 0x0001ec0004107810 */ /* 0x040fe40007ffe0ff */
[----:B------:R-:W-:Y:S01]  /*3f10*/  IADD3 R10, PT, PT, R4, 0x1f000, RZ ;  /* 0x0001f000040a7810 */ /* 0x000fe20007ffe0ff */
[----:B-----5:R-:W-:Y:S02]  /*3f20*/  FFMA R11, R2, R8, R9 ;  /* 0x00000008020b7223 */ /* 0x020fe40000000009 */
[----:B------:R-:W-:Y:S01]  /*3f30*/  IMAD.WIDE.U32 R8, R16, 0x4, R14 ;  /* 0x0000000410087825 */ /* 0x000fe200078e000e */
[----:B------:R-:W-:-:S03]  /*3f40*/  IADD3 R2, PT, PT, R4, 0x1f400, RZ ;  /* 0x0001f40004027810 */ /* 0x000fc60007ffe0ff */
[----:B------:R-:W-:Y:S01]  /*3f50*/  IMAD.WIDE.U32 R22, R10, 0x4, R14 ;  /* 0x000000040a167825 */ /* 0x000fe200078e000e */
[----:B------:R0:W4:Y:S04]  /*3f60*/  LDG.E R19, desc[UR8][R8.64] ;  /* 0x0000000808137981 */ /* 0x000128000c1e1900 */
[----:B------:R5:W4:Y:S01]  /*3f70*/  LDG.E R18, desc[UR8][R22.64] ;  /* 0x0000000816127981 */ /* 0x000b22000c1e1900 */
[----:B------:R-:W-:Y:S01]  /*3f80*/  FFMA R7, R6, R7, R11 ;  /* 0x0000000706077223 */ /* 0x000fe2000000000b */
[----:B0-----:R-:W-:-:S05]  /*3f90*/  IMAD.WIDE.U32 R8, R2, 0x4, R14 ;  /* 0x0000000402087825 */ /* 0x001fca00078e000e */
[----:B------:R0:W4:Y:S01]  /*3fa0*/  LDG.E R11, desc[UR8][R8.64] ;  /* 0x00000008080b7981 */ /* 0x000122000c1e1900 */
[----:B------:R-:W-:Y:S01]  /*3fb0*/  FFMA R5, R0, R5, R7 ;  /* 0x0000000500057223 */ /* 0x000fe20000000007 */
[C---:B------:R-:W-:Y:S02]  /*3fc0*/  IADD3 R7, PT, PT, R4.reuse, 0x1f800, RZ ;  /* 0x0001f80004077810 */ /* 0x040fe40007ffe0ff */
[----:B------:R-:W-:-:S03]  /*3fd0*/  IADD3 R0, PT, PT, R4, 0x1fc00, RZ ;  /* 0x0001fc0004007810 */ /* 0x000fc60007ffe0ff */
[----:B-----5:R-:W-:-:S04]  /*3fe0*/  IMAD.WIDE.U32 R22, R7, 0x4, R14 ;  /* 0x0000000407167825 */ /* 0x020fc800078e000e */
[----:B0-----:R-:W-:Y:S02]  /*3ff0*/  IMAD.WIDE.U32 R8, R0, 0x4, R14 ;  /* 0x0000000400087825 */ /* 0x001fe400078e000e */
[----:B------:R-:W5:Y:S02]  /*4000*/  LDG.E R23, desc[UR8][R22.64] ;  /* 0x0000000816177981 */ /* 0x000f64000c1e1900 */
[----:B-1----:R-:W-:Y:S01]  /*4010*/  FFMA R20, R20, R3, R5 ;  /* 0x0000000314147223 */ /* 0x002fe20000000005 */
[----:B------:R-:W-:Y:S01]  /*4020*/  IADD3 R3, PT, PT, R4, 0x20000, RZ ;  /* 0x0002000004037810 */ /* 0x000fe20007ffe0ff */
[----:B------:R0:W5:Y:S04]  /*4030*/  LDG.E R6, desc[UR8][R8.64] ;  /* 0x0000000808067981 */ /* 0x000168000c1e1900 */
        /* <DEDUP_REMOVED lines=20> */
[----:B------:R-:W-:Y:S02]  /*4180*/  LEA R26, R26, UR6, 0x2 ;  /* 0x000000061a1a7c11 */ /* 0x000fe4000f8e10ff */
[----:B--2---:R-:W-:-:S03]  /*4190*/  LEA R27, R24, UR6, 0x2 ;  /* 0x00000006181b7c11 */ /* 0x004fc6000f8e10ff */
[----:B------:R1:W2:Y:S01]  /*41a0*/  LDS R24, [R26] ;  /* 0x000000001a187984 */ /* 0x0002a20000000800 */
[----:B---3--:R-:W-:-:S03]  /*41b0*/  LEA R28, R25, UR6, 0x2 ;  /* 0x00000006191c7c11 */ /* 0x008fc6000f8e10ff */
[----:B------:R-:W3:Y:S01]  /*41c0*/  LDS R25, [R27] ;  /* 0x000000001b197984 */ /* 0x000ee20000000800 */
[----:B----4-:R-:W-:-:S03]  /*41d0*/  LEA R29, R19, UR6, 0x2 ;  /* 0x00000006131d7c11 */ /* 0x010fc6000f8e10ff */
[----:B------:R4:W3:Y:S01]  /*41e0*/  LDS R19, [R28] ;  /* 0x000000001c137984 */ /* 0x0008e20000000800 */
[----:B-1----:R-:W-:-:S03]  /*41f0*/  LEA R26, R18, UR6, 0x2 ;  /* 0x00000006121a7c11 */ /* 0x002fc6000f8e10ff */
[----:B------:R-:W1:Y:S01]  /*4200*/  LDS R18, [R29] ;  /* 0x000000001d127984 */ /* 0x000e620000000800 */
[----:B0-----:R-:W-:-:S03]  /*4210*/  LEA R9, R11, UR6, 0x2 ;  /* 0x000000060b097c11 */ /* 0x001fc6000f8e10ff */
[----:B------:R0:W1:Y:S04]  /*4220*/  LDS R11, [R26] ;  /* 0x000000001a0b7984 */ /* 0x0000680000000800 */
[----:B------:R-:W1:Y:S01]  /*4230*/  LDS R9, [R9] ;  /* 0x0000000009097984 */ /* 0x000e620000000800 */
[----:B-----5:R-:W-:Y:S02]  /*4240*/  LEA R8, R23, UR6, 0x2 ;  /* 0x0000000617087c11 */ /* 0x020fe4000f8e10ff */
[----:B------:R-:W-:-:S04]  /*4250*/  LEA R6, R6, UR6, 0x2 ;  /* 0x0000000606067c11 */ /* 0x000fc8000f8e10ff */
[----:B------:R-:W5:Y:S04]  /*4260*/  LDS R8, [R8] ;  /* 0x0000000008087984 */ /* 0x000f680000000800 */
[----:B------:R-:W5:Y:S01]  /*4270*/  LDS R6, [R6] ;  /* 0x0000000006067984 */ /* 0x000f620000000800 */
[----:B------:R-:W-:Y:S01]  /*4280*/  LEA R5, R5, UR6, 0x2 ;  /* 0x0000000605057c11 */ /* 0x000fe2000f8e10ff */
[----:B--2---:R-:W-:-:S05]  /*4290*/  FFMA R20, R22, R24, R20 ;  /* 0x0000001816147223 */ /* 0x004fca0000000014 */
[----:B------:R-:W2:Y:S01]  /*42a0*/  LDS R5, [R5] ;  /* 0x0000000005057984 */ /* 0x000ea20000000800 */
[----:B----4-:R-:W-:Y:S01]  /*42b0*/  IADD3 R28, PT, PT, R4, 0x20400, RZ ;  /* 0x00020400041c7810 */ /* 0x010fe20007ffe0ff */
[----:B---3--:R-:W-:-:S04]  /*42c0*/  FFMA R20, R21, R25, R20 ;  /* 0x0000001915147223 */ /* 0x008fc80000000014 */
[----:B------:R-:W-:Y:S01]  /*42d0*/  IMAD.WIDE.U32 R24, R28, 0x4, R14 ;  /* 0x000000041c187825 */ /* 0x000fe200078e000e */
[----:B------:R-:W-:-:S05]  /*42e0*/  IADD3 R21, PT, PT, R4, 0x20800, RZ ;  /* 0x0002080004157810 */ /* 0x000fca0007ffe0ff */
[----:B0-----:R-:W-:Y:S01]  /*42f0*/  IMAD.WIDE.U32 R26, R21, 0x4, R14 ;  /* 0x00000004151a7825 */ /* 0x001fe200078e000e */
[----:B------:R-:W3:Y:S05]  /*4300*/  LDG.E R24, desc[UR8][R24.64] ;  /* 0x0000000818187981 */ /* 0x000eea000c1e1900 */
[----:B------:R-:W4:Y:S01]  /*4310*/  LDG.E R26, desc[UR8][R26.64] ;  /* 0x000000081a1a7981 */ /* 0x000f22000c1e1900 */
[----:B------:R-:W-:Y:S01]  /*4320*/  FFMA R19, R17, R19, R20 ;  /* 0x0000001311137223 */ /* 0x000fe20000000014 */
[----:B------:R-:W-:-:S03]  /*4330*/  IADD3 R17, PT, PT, R4, 0x20c00, RZ ;  /* 0x00020c0004117810 */ /* 0x000fc60007ffe0ff */
[----:B-1----:R-:W-:Y:S02]  /*4340*/  FFMA R23, R16, R18, R19 ;  /* 0x0000001210177223 */ /* 0x002fe40000000013 */
[----:B------:R-:W-:Y:S01]  /*4350*/  IMAD.WIDE.U32 R18, R17, 0x4, R14 ;  /* 0x0000000411127825 */ /* 0x000fe200078e000e */
[----:B------:R-:W-:-:S04]  /*4360*/  IADD3 R16, PT, PT, R4, 0x21000, RZ ;  /* 0x0002100004107810 */ /* 0x000fc80007ffe0ff */
[----:B------:R0:W4:Y:S01]  /*4370*/  LDG.E R25, desc[UR8][R18.64] ;  /* 0x0000000812197981 */ /* 0x000122000c1e1900 */
[----:B------:R-:W-:Y:S01]  /*4380*/  FFMA R11, R10, R11, R23 ;  /* 0x0000000b0a0b7223 */ /* 0x000fe20000000017 */
[----:B0-----:R-:W-:Y:S01]  /*4390*/  IMAD.WIDE.U32 R18, R16, 0x4, R14 ;  /* 0x0000000410127825 */ /* 0x001fe200078e000e */
[----:B------:R-:W-:-:S03]  /*43a0*/  IADD3 R10, PT, PT, R4, 0x21400, RZ ;  /* 0x00021400040a7810 */ /* 0x000fc60007ffe0ff */
[----:B------:R-:W-:Y:S01]  /*43b0*/  FFMA R20, R2, R9, R11 ;  /* 0x0000000902147223 */ /* 0x000fe2000000000b */
[----:B------:R-:W-:-:S03]  /*43c0*/  IADD3 R2, PT, PT, R4, 0x21800, RZ ;  /* 0x0002180004027810 */ /* 0x000fc60007ffe0ff */
[----:B-----5:R-:W-:Y:S02]  /*43d0*/  FFMA R7, R7, R8, R20 ;  /* 0x0000000807077223 */ /* 0x020fe40000000014 */
[----:B------:R0:W5:Y:S01]  /*43e0*/  LDG.E R20, desc[UR8][R18.64] ;  /* 0x0000000812147981 */ /* 0x000162000c1e1900 */
[----:B------:R-:W-:-:S05]  /*43f0*/  IMAD.WIDE.U32 R8, R2, 0x4, R14 ;  /* 0x0000000402087825 */ /* 0x000fca00078e000e */
[----:B------:R1:W5:Y:S01]  /*4400*/  LDG.E R11, desc[UR8][R8.64] ;  /* 0x00000008080b7981 */ /* 0x000362000c1e1900 */
[----:B0-----:R-:W-:-:S04]  /*4410*/  IMAD.WIDE.U32 R18, R10, 0x4, R14 ;  /* 0x000000040a127825 */ /* 0x001fc800078e000e */
[----:B------:R-:W-:Y:S01]  /*4420*/  FFMA R6, R0, R6, R7 ;  /* 0x0000000600067223 */ /* 0x000fe20000000007 */
[C---:B------:R-:W-:Y:S02]  /*4430*/  IADD3 R7, PT, PT, R4.reuse, 0x21c00, RZ ;  /* 0x00021c0004077810 */ /* 0x040fe40007ffe0ff */
[----:B------:R-:W-:Y:S01]  /*4440*/  IADD3 R0, PT, PT, R4, 0x22000, RZ ;  /* 0x0002200004007810 */ /* 0x000fe20007ffe0ff */
[----:B------:R0:W5:Y:S02]  /*4450*/  LDG.E R18, desc[UR8][R18.64] ;  /* 0x0000000812127981 */ /* 0x000164000c1e1900 */
[----:B------:R-:W-:-:S04]  /*4460*/  IMAD.WIDE.U32 R22, R7, 0x4, R14 ;  /* 0x0000000407167825 */ /* 0x000fc800078e000e */
[----:B-1----:R-:W-:Y:S02]  /*4470*/  IMAD.WIDE.U32 R8, R0, 0x4, R14 ;  /* 0x0000000400087825 */ /* 0x002fe400078e000e */
[----:B------:R-:W5:Y:S01]  /*4480*/  LDG.E R23, desc[UR8][R22.64] ;  /* 0x0000000816177981 */ /* 0x000f62000c1e1900 */
[----:B0-----:R-:W-:Y:S01]  /*4490*/  IADD3 R19, PT, PT, R4, 0x22400, RZ ;  /* 0x0002240004137810 */ /* 0x001fe20007ffe0ff */
[----:B--2---:R-:W-:Y:S02]  /*44a0*/  FFMA R3, R3, R5, R6 ;  /* 0x0000000503037223 */ /* 0x004fe40000000006 */
[----:B------:R0:W2:Y:S02]  /*44b0*/  LDG.E R6, desc[UR8][R8.64] ;  /* 0x0000000808067981 */ /* 0x0000a4000c1e1900 */
[----:B0-----:R-:W-:-:S05]  /*44c0*/  IMAD.WIDE.U32 R8, R19, 0x4, R14 ;  /* 0x0000000413087825 */ /* 0x001fca00078e000e */
[----:B------:R0:W2:Y:S01]  /*44d0*/  LDG.E R5, desc[UR8][R8.64] ;  /* 0x0000000808057981 */ /* 0x0000a2000c1e1900 */
[----:B------:R-:W-:-:S05]  /*44e0*/  IMAD.WIDE.U32 R28, R28, 0x4, R12 ;  /* 0x000000041c1c7825 */ /* 0x000fca00078e000c */
[----:B------:R-:W2:Y:S01]  /*44f0*/  LDG.E R22, desc[UR8][R28.64] ;  /* 0x000000081c167981 */ /* 0x000ea2000c1e1900 */
[----:B0-----:R-:W-:-:S05]  /*4500*/  IMAD.WIDE.U32 R8, R21, 0x4, R12 ;  /* 0x0000000415087825 */ /* 0x001fca00078e000c */
[----:B------:R0:W2:Y:S02]  /*4510*/  LDG.E R21, desc[UR8][R8.64] ;  /* 0x0000000808157981 */ /* 0x0000a4000c1e1900 */
        /* <DEDUP_REMOVED lines=13> */
[----:B------:R0:W2:Y:S01]  /*45f0*/  LDG.E R19, desc[UR8][R8.64] ;  /* 0x0000000808137981 */ /* 0x0000a2000c1e1900 */
[----:B---3--:R-:W-:Y:S02]  /*4600*/  LEA R24, R24, UR6, 0x2 ;  /* 0x0000000618187c11 */ /* 0x008fe4000f8e10ff */
[----:B----4-:R-:W-:-:S04]  /*4610*/  LEA R26, R26, UR6, 0x2 ;  /* 0x000000061a1a7c11 */ /* 0x010fc8000f8e10ff */
[----:B------:R-:W1:Y:S01]  /*4620*/  LDS R24, [R24] ;  /* 0x0000000018187984 */ /* 0x000e620000000800 */
[----:B------:R-:W-:-:S03]  /*4630*/  LEA R27, R25, UR6, 0x2 ;  /* 0x00000006191b7c11 */ /* 0x000fc6000f8e10ff */
[----:B------:R-:W3:Y:S01]  /*4640*/  LDS R25, [R26] ;  /* 0x000000001a197984 */ /* 0x000ee20000000800 */
[----:B-----5:R-:W-:-:S03]  /*4650*/  LEA R28, R20, UR6, 0x2 ;  /* 0x00000006141c7c11 */ /* 0x020fc6000f8e10ff */
[----:B------:R4:W5:Y:S01]  /*4660*/  LDS R20, [R27] ;  /* 0x000000001b147984 */ /* 0x0009620000000800 */
[----:B0-----:R-:W-:-:S06]  /*4670*/  LEA R9, R11, UR6, 0x2 ;  /* 0x000000060b097c11 */ /* 0x001fcc000f8e10ff */
[----:B------:R-:W-:Y:S01]  /*4680*/  LDS R9, [R9] ;  /* 0x0000000009097984 */ /* 0x000fe20000000800 */
[----:B------:R-:W-:-:S03]  /*4690*/  LEA R29, R18, UR6, 0x2 ;  /* 0x00000006121d7c11 */ /* 0x000fc6000f8e10ff */
[----:B------:R-:W0:Y:S04]  /*46a0*/  LDS R18, [R28] ;  /* 0x000000001c127984 */ /* 0x000e280000000800 */
[----:B------:R0:W0:Y:S01]  /*46b0*/  LDS R11, [R29] ;  /* 0x000000001d0b7984 */ /* 0x0000220000000800 */
[----:B------:R-:W-:Y:S02]  /*46c0*/  LEA R8, R23, UR6, 0x2 ;  /* 0x0000000617087c11 */ /* 0x000fe4000f8e10ff */
[----:B--2---:R-:W-:-:S04]  /*46d0*/  LEA R6, R6, UR6, 0x2 ;  /* 0x0000000606067c11 */ /* 0x004fc8000f8e10ff */
[----:B------:R-:W2:Y:S04]  /*46e0*/  LDS R8, [R8] ;  /* 0x0000000008087984 */ /* 0x000ea80000000800 */
[----:B------:R-:W2:Y:S01]  /*46f0*/  LDS R6, [R6] ;  /* 0x0000000006067984 */ /* 0x000ea20000000800 */
[----:B------:R-:W-:-:S06]  /*4700*/  LEA R5, R5, UR6, 0x2 ;  /* 0x0000000605057c11 */ /* 0x000fcc000f8e10ff */
[----:B------:R-:W2:Y:S01]  /*4710*/  LDS R5, [R5] ;  /* 0x0000000005057984 */ /* 0x000ea20000000800 */
[----:B-1----:R-:W-:Y:S01]  /*4720*/  FFMA R22, R22, R24, R3 ;  /* 0x0000001816167223 */ /* 0x002fe20000000003 */
[----:B------:R-:W-:-:S03]  /*4730*/  IADD3 R3, PT, PT, R4, 0x22800, RZ ;  /* 0x0002280004037810 */ /* 0x000fc60007ffe0ff */
[----:B---3--:R-:W-:Y:S01]  /*4740*/  FFMA R22, R21, R25, R22 ;  /* 0x0000001915167223 */ /* 0x008fe20000000016 */
[----:B------:R-:W-:-:S05]  /*4750*/  IADD3 R21, PT, PT, R4, 0x22c00, RZ ;  /* 0x00022c0004157810 */ /* 0x000fca0007ffe0ff */
[----:B----4-:R-:W-:-:S06]  /*4760*/  IMAD.WIDE.U32 R26, R21, 0x4, R14 ;  /* 0x00000004151a7825 */ /* 0x010fcc00078e000e */
[----:B------:R-:W3:Y:S01]  /*4770*/  LDG.E R26, desc[UR8][R26.64] ;  /* 0x000000081a1a7981 */ /* 0x000ee2000c1e1900 */
[----:B-----5:R-:W-:Y:S01]  /*4780*/  FFMA R25, R17, R20, R22 ;  /* 0x0000001411197223 */ /* 0x020fe20000000016 */
[----:B------:R-:W-:Y:S01]  /*4790*/  IMAD.WIDE.U32 R22, R3, 0x4, R14 ;  /* 0x0000000403167825 */ /* 0x000fe200078e000e */
[----:B------:R-:W-:-:S05]  /*47a0*/  IADD3 R17, PT, PT, R4, 0x23000, RZ ;  /* 0x0002300004117810 */ /* 0x000fca0007ffe0ff */
[----:B------:R-:W4:Y:S01]  /*47b0*/  LDG.E R23, desc[UR8][R22.64] ;  /* 0x0000000816177981 */ /* 0x000f22000c1e1900 */
[----:B0-----:R-:W-:Y:S01]  /*47c0*/  FFMA R29, R16, R18, R25 ;  /* 0x00000012101d7223 */ /* 0x001fe20000000019 */
[----:B------:R-:W-:-:S05]  /*47d0*/  IMAD.WIDE.U32 R24, R17, 0x4, R14 ;  /* 0x0000000411187825 */ /* 0x000fca00078e000e */
[----:B------:R0:W5:Y:S01]  /*47e0*/  LDG.E R18, desc[UR8][R24.64] ;  /* 0x0000000818127981 */ /* 0x000162000c1e1900 */
[----:B------:R-:W-:Y:S01]  /*47f0*/  FFMA R29, R10, R11, R29 ;  /* 0x0000000b0a1d7223 */ /* 0x000fe2000000001d */
[----:B------:R-:W-:-:S05]  /*4800*/  IADD3 R11, PT, PT, R4, 0x23400, RZ ;  /* 0x00023400040b7810 */ /* 0x000fca0007ffe0ff */
[----:B0-----:R-:W-:-:S05]  /*4810*/  IMAD.WIDE.U32 R24, R11, 0x4, R14 ;  /* 0x000000040b187825 */ /* 0x001fca00078e000e */
[----:B------:R0:W5:Y:S01]  /*4820*/  LDG.E R16, desc[UR8][R24.64] ;  /* 0x0000000818107981 */ /* 0x000162000c1e1900 */
[----:B------:R-:W-:Y:S01]  /*4830*/  FFMA R10, R2, R9, R29 ;  /* 0x00000009020a7223 */ /* 0x000fe2000000001d */
[C---:B------:R-:W-:Y:S02]  /*4840*/  IADD3 R9, PT, PT, R4.reuse, 0x23800, RZ ;  /* 0x0002380004097810 */ /* 0x040fe40007ffe0ff */
[----:B------:R-:W-:-:S03]  /*4850*/  IADD3 R2, PT, PT, R4, 0x23c00, RZ ;  /* 0x00023c0004027810 */ /* 0x000fc60007ffe0ff */
[----:B------:R-:W-:-:S04]  /*4860*/  IMAD.WIDE.U32 R28, R9, 0x4, R14 ;  /* 0x00000004091c7825 */ /* 0x000fc800078e000e */
[----:B--2---:R-:W-:Y:S01]  /*4870*/  FFMA R7, R7, R8, R10 ;  /* 0x0000000807077223 */ /* 0x004fe2000000000a */
[----:B0-----:R-:W-:Y:S01]  /*4880*/  IMAD.WIDE.U32 R24, R2, 0x4, R14 ;  /* 0x0000000402187825 */ /* 0x001fe200078e000e */
[----:B------:R0:W2:Y:S04]  /*4890*/  LDG.E R10, desc[UR8][R28.64] ;  /* 0x000000081c0a7981 */ /* 0x0000a8000c1e1900 */
[----:B------:R1:W2:Y:S01]  /*48a0*/  LDG.E R8, desc[UR8][R24.64] ;  /* 0x0000000818087981 */ /* 0x0002a2000c1e1900 */
[----:B------:R-:W-:Y:S01]  /*48b0*/  FFMA R20, R0, R6, R7 ;  /* 0x0000000600147223 */ /* 0x000fe20000000007 */
[C---:B------:R-:W-:Y:S02]  /*48c0*/  IADD3 R6, PT, PT, R4.reuse, 0x24000, RZ ;  /* 0x0002400004067810 */ /* 0x040fe40007ffe0ff */
[----:B------:R-:W-:-:S03]  /*48d0*/  IADD3 R0, PT, PT, R4, 0x24400, RZ ;  /* 0x0002440004007810 */ /* 0x000fc60007ffe0ff */
[----:B0-----:R-:W-:-:S04]  /*48e0*/  IMAD.WIDE.U32 R28, R6, 0x4, R14 ;  /* 0x00000004061c7825 */ /* 0x001fc800078e000e */
[----:B-1----:R-:W-:Y:S01]  /*48f0*/  IMAD.WIDE.U32 R24, R0, 0x4, R14 ;  /* 0x0000000400187825 */ /* 0x002fe200078e000e */
[----:B------:R0:W2:Y:S03]  /*4900*/  LDG.E R7, desc[UR8][R28.64] ;  /* 0x000000081c077981 */ /* 0x0000a6000c1e1900 */
[----:B------:R-:W-:Y:S01]  /*4910*/  FFMA R19, R19, R5, R20 ;  /* 0x0000000513137223 */ /* 0x000fe20000000014 */
[----:B------:R-:W-:Y:S01]  /*4920*/  IADD3 R20, PT, PT, R4, 0x24800, RZ ;  /* 0x0002480004147810 */ /* 0x000fe20007ffe0ff */
[----:B------:R1:W2:Y:S01]  /*4930*/  LDG.E R5, desc[UR8][R24.64] ;  /* 0x0000000818057981 */ /* 0x0002a2000c1e1900 */
[----:B0-----:R-:W-:-:S05]  /*4940*/  IMAD.WIDE.U32 R28, R3, 0x4, R12 ;  /* 0x00000004031c7825 */ /* 0x001fca00078e000c */
[----:B------:R-:W2:Y:S01]  /*4950*/  LDG.E R22, desc[UR8][R28.64] ;  /* 0x000000081c167981 */ /* 0x000ea2000c1e1900 */
[----:B-1----:R-:W-:-:S05]  /*4960*/  IMAD.WIDE.U32 R24, R20, 0x4, R14 ;  /* 0x0000000414187825 */ /* 0x002fca00078e000e */
        /* <DEDUP_REMOVED lines=17> */
[----:B------:R-:W-:Y:S02]  /*4a80*/  IADD3 R28, PT, PT, R4, 0x24c00, RZ ;  /* 0x00024c00041c7810 */ /* 0x000fe40007ffe0ff */
[----:B---3--:R-:W-:-:S05]  /*4a90*/  LEA R26, R26, UR6, 0x2 ;  /* 0x000000061a1a7c11 */ /* 0x008fca000f8e10ff */
[----:B0-----:R-:W-:Y:S01]  /*4aa0*/  LDS R24, [R26] ;  /* 0x000000001a187984 */ /* 0x001fe20000000800 */
[----:B----4-:R-:W-:-:S06]  /*4ab0*/  LEA R23, R23, UR6, 0x2 ;  /* 0x0000000617177c11 */ /* 0x010fcc000f8e10ff */
[----:B------:R-:W0:Y:S01]  /*4ac0*/  LDS R23, [R23] ;  /* 0x0000000017177984 */ /* 0x000e220000000800 */
[----:B-----5:R-:W-:-:S06]  /*4ad0*/  LEA R18, R18, UR6, 0x2 ;  /* 0x0000000612127c11 */ /* 0x020fcc000f8e10ff */
[----:B------:R-:W1:Y:S01]  /*4ae0*/  LDS R18, [R18] ;  /* 0x0000000012127984 */ /* 0x000e620000000800 */
[----:B------:R-:W-:-:S06]  /*4af0*/  LEA R16, R16, UR6, 0x2 ;  /* 0x0000000610107c11 */ /* 0x000fcc000f8e10ff */
[----:B------:R-:W3:Y:S01]  /*4b00*/  LDS R16, [R16] ;  /* 0x0000000010107984 */ /* 0x000ee20000000800 */
[----:B--2---:R-:W-:Y:S02]  /*4b10*/  LEA R10, R10, UR6, 0x2 ;  /* 0x000000060a0a7c11 */ /* 0x004fe4000f8e10ff */
[----:B------:R-:W-:-:S04]  /*4b20*/  LEA R8, R8, UR6, 0x2 ;  /* 0x0000000608087c11 */ /* 0x000fc8000f8e10ff */
[----:B------:R-:W2:Y:S04]  /*4b30*/  LDS R10, [R10] ;  /* 0x000000000a0a7984 */ /* 0x000ea80000000800 */
        /* <DEDUP_REMOVED lines=16> */
[----:B---3--:R-:W-:Y:S02]  /*4c40*/  FFMA R16, R11, R16, R18 ;  /* 0x000000100b107223 */ /* 0x008fe40000000012 */
[----:B------:R-:W-:-:S05]  /*4c50*/  IMAD.WIDE.U32 R18, R17, 0x4, R14 ;  /* 0x0000000411127825 */ /* 0x000fca00078e000e */
[----:B------:R-:W3:Y:S01]  /*4c60*/  LDG.E R25, desc[UR8][R18.64] ;  /* 0x0000000812197981 */ /* 0x000ee2000c1e1900 */
[----:B--2---:R-:W-:Y:S01]  /*4c70*/  FFMA R9, R9, R10, R16 ;  /* 0x0000000a09097223 */ /* 0x004fe20000000010 */
[C---:B------:R-:W-:Y:S02]  /*4c80*/  IADD3 R16, PT, PT, R4.reuse, 0x25800, RZ ;  /* 0x0002580004107810 */ /* 0x040fe40007ffe0ff */
[----:B------:R-:W-:Y:S01]  /*4c90*/  IADD3 R10, PT, PT, R4, 0x25c00, RZ ;  /* 0x00025c00040a7810 */ /* 0x000fe20007ffe0ff */
[----:B----4-:R-:W-:Y:S02]  /*4ca0*/  FFMA R11, R2, R8, R9 ;  /* 0x00000008020b7223 */ /* 0x010fe40000000009 */
[----:B------:R-:W-:Y:S01]  /*4cb0*/  IMAD.WIDE.U32 R8, R16, 0x4, R14 ;  /* 0x0000000410087825 */ /* 0x000fe200078e000e */
[----:B------:R-:W-:-:S03]  /*4cc0*/  IADD3 R2, PT, PT, R4, 0x26000, RZ ;  /* 0x0002600004027810 */ /* 0x000fc60007ffe0ff */
[----:B------:R-:W-:Y:S01]  /*4cd0*/  IMAD.WIDE.U32 R22, R10, 0x4, R14 ;  /* 0x000000040a167825 */ /* 0x000fe200078e000e */
[----:B------:R1:W2:Y:S04]  /*4ce0*/  LDG.E R19, desc[UR8][R8.64] ;  /* 0x0000000808137981 */ /* 0x0002a8000c1e1900 */
[----:B------:R4:W2:Y:S01]  /*4cf0*/  LDG.E R18, desc[UR8][R22.64] ;  /* 0x0000000816127981 */ /* 0x0008a2000c1e1900 */
        /* <DEDUP_REMOVED lines=35> */
[----:B---3--:R-:W-:-:S03]  /*4f30*/  LEA R27, R25, UR6, 0x2 ;  /* 0x00000006191b7c11 */ /* 0x008fc6000f8e10ff */
        /* <DEDUP_REMOVED lines=15> */
[C---:B---3--:R-:W-:Y:S01]  /*5030*/  IADD3 R28, PT, PT, R4.reuse, 0x27000, RZ ;  /* 0x00027000041c7810 */ /* 0x048fe20007ffe0ff */
[----:B-1----:R-:W-:Y:S01]  /*5040*/  FFMA R20, R21, R25, R20 ;  /* 0x0000001915147223 */ /* 0x002fe20000000014 */
[----:B------:R-:W-:-:S03]  /*5050*/  IADD3 R21, PT, PT, R4, 0x27400, RZ ;  /* 0x0002740004157810 */ /* 0x000fc60007ffe0ff */
[----:B------:R-:W-:-:S04]  /*5060*/  IMAD.WIDE.U32 R26, R28, 0x4, R14 ;  /* 0x000000041c1a7825 */ /* 0x000fc800078e000e */
[----:B------:R-:W-:Y:S02]  /*5070*/  IMAD.WIDE.U32 R24, R21, 0x4, R14 ;  /* 0x0000000415187825 */ /* 0x000fe400078e000e */
[----:B------:R-:W3:Y:S04]  /*5080*/  LDG.E R26, desc[UR8][R26.64] ;  /* 0x000000081a1a7981 */ /* 0x000ee8000c1e1900 */
        /* <DEDUP_REMOVED lines=48> */
[----:B------:R-:W-:-:S03]  /*5390*/  LEA R27, R24, UR6, 0x2 ;  /* 0x00000006181b7c11 */ /* 0x000fc6000f8e10ff */
[----:B------:R1:W3:Y:S01]  /*53a0*/  LDS R24, [R26] ;  /* 0x000000001a187984 */ /* 0x0002e20000000800 */
[----:B--2---:R-:W-:-:S03]  /*53b0*/  LEA R28, R25, UR6, 0x2 ;  /* 0x00000006191c7c11 */ /* 0x004fc6000f8e10ff */
[----:B------:R-:W2:Y:S01]  /*53c0*/  LDS R25, [R27] ;  /* 0x000000001b197984 */ /* 0x000ea20000000800 */
[----:B----4-:R-:W-:-:S03]  /*53d0*/  LEA R29, R20, UR6, 0x2 ;  /* 0x00000006141d7c11 */ /* 0x010fc6000f8e10ff */
[----:B------:R-:W4:Y:S01]  /*53e0*/  LDS R20, [R28] ;  /* 0x000000001c147984 */ /* 0x000f220000000800 */
        /* <DEDUP_REMOVED lines=11> */
[----:B---3--:R-:W-:Y:S01]  /*54a0*/  FFMA R22, R22, R24, R3 ;  /* 0x0000001816167223 */ /* 0x008fe20000000003 */
[----:B------:R-:W-:-:S03]  /*54b0*/  IADD3 R3, PT, PT, R4, 0x29400, RZ ;  /* 0x0002940004037810 */ /* 0x000fc60007ffe0ff */
[----:B--2---:R-:W-:Y:S01]  /*54c0*/  FFMA R22, R21, R25, R22 ;  /* 0x0000001915167223 */ /* 0x004fe20000000016 */
[----:B------:R-:W-:Y:S01]  /*54d0*/  IADD3 R21, PT, PT, R4, 0x29800, RZ ;  /* 0x0002980004157810 */ /* 0x000fe20007ffe0ff */
[----:B-1----:R-:W-:-:S06]  /*54e0*/  IMAD.WIDE.U32 R26, R3, 0x4, R14 ;  /* 0x00000004031a7825 */ /* 0x002fcc00078e000e */
        /* <DEDUP_REMOVED lines=82> */
[----:B------:R-:W-:-:S05]  /*5a10*/  IADD3 R10, PT, PT, R4, 0x2c800, RZ ;  /* 0x0002c800040a7810 */ /* 0x000fca0007ffe0ff */
[----:B------:R-:W-:-:S05]  /*5a20*/  IMAD.WIDE.U32 R22, R10, 0x4, R14 ;  /* 0x000000040a167825 */ /* 0x000fca00078e000e */
[----:B------:R-:W3:Y:S01]  /*5a30*/  LDG.E R18, desc[UR8][R22.64] ;  /* 0x0000000816127981 */ /* 0x000ee2000c1e1900 */
[----:B----4-:R-:W-:Y:S01]  /*5a40*/  FFMA R11, R2, R8, R9 ;  /* 0x00000008020b7223 */ /* 0x010fe20000000009 */
[----:B------:R-:W-:Y:S01]  /*5a50*/  IMAD.WIDE.U32 R8, R16, 0x4, R14 ;  /* 0x0000000410087825 */ /* 0x000fe200078e000e */
[----:B------:R-:W-:-:S04]  /*5a60*/  IADD3 R2, PT, PT, R4, 0x2cc00, RZ ;  /* 0x0002cc0004027810 */ /* 0x000fc80007ffe0ff */
[----:B------:R0:W4:Y:S01]  /*5a70*/  LDG.E R19, desc[UR8][R8.64] ;  /* 0x0000000808137981 */ /* 0x000122000c1e1900 */
[----:B-----5:R-:W-:Y:S01]  /*5a80*/  FFMA R7, R6, R7, R11 ;  /* 0x0000000706077223 */ /* 0x020fe2000000000b */
[----:B0-----:R-:W-:-:S05]  /*5a90*/  IMAD.WIDE.U32 R8, R2, 0x4, R14 ;  /* 0x0000000402087825 */ /* 0x001fca00078e000e */
[----:B------:R0:W5:Y:S01]  /*5aa0*/  LDG.E R11, desc[UR8][R8.64] ;  /* 0x00000008080b7981 */ /* 0x000162000c1e1900 */
[----:B------:R-:W-:Y:S01]  /*5ab0*/  FFMA R5, R0, R5, R7 ;  /* 0x0000000500057223 */ /* 0x000fe20000000007 */
[C---:B------:R-:W-:Y:S02]  /*5ac0*/  IADD3 R7, PT, PT, R4.reuse, 0x2d000, RZ ;  /* 0x0002d00004077810 */ /* 0x040fe40007ffe0ff */
[----:B------:R-:W-:-:S03]  /*5ad0*/  IADD3 R0, PT, PT, R4, 0x2d400, RZ ;  /* 0x0002d40004007810 */ /* 0x000fc60007ffe0ff */
[----:B------:R-:W-:-:S04]  /*5ae0*/  IMAD.WIDE.U32 R22, R7, 0x4, R14 ;  /* 0x0000000407167825 */ /* 0x000fc800078e000e */
        /* <DEDUP_REMOVED lines=26> */
[----:B------:R-:W-:-:S04]  /*5c90*/  LEA R26, R26, UR6, 0x2 ;  /* 0x000000061a1a7c11 */ /* 0x000fc8000f8e10ff */
[----:B------:R-:W0:Y:S01]  /*5ca0*/  LDS R24, [R24] ;  /* 0x0000000018187984 */ /* 0x000e220000000800 */
[----:B--2---:R-:W-:-:S03]  /*5cb0*/  LEA R27, R25, UR6, 0x2 ;  /* 0x00000006191b7c11 */ /* 0x004fc6000f8e10ff */
[----:B------:R-:W1:Y:S01]  /*5cc0*/  LDS R25, [R26] ;  /* 0x000000001a197984 */ /* 0x000e620000000800 */
[----:B---3--:R-:W-:Y:S02]  /*5cd0*/  LEA R29, R18, UR6, 0x2 ;  /* 0x00000006121d7c11 */ /* 0x008fe4000f8e10ff */
[----:B----4-:R-:W-:Y:S02]  /*5ce0*/  LEA R28, R19, UR6, 0x2 ;  /* 0x00000006131c7c11 */ /* 0x010fe4000f8e10ff */
[----:B------:R-:W2:Y:S04]  /*5cf0*/  LDS R19, [R27] ;  /* 0x000000001b137984 */ /* 0x000ea80000000800 */
[----:B------:R3:W4:Y:S01]  /*5d00*/  LDS R18, [R28] ;  /* 0x000000001c127984 */ /* 0x0007220000000800 */
[----:B-----5:R-:W-:-:S03]  /*5d10*/  LEA R9, R11, UR6, 0x2 ;  /* 0x000000060b097c11 */ /* 0x020fc6000f8e10ff */
[----:B------:R-:W5:Y:S04]  /*5d20*/  LDS R11, [R29] ;  /* 0x000000001d0b7984 */ /* 0x000f680000000800 */
[----:B------:R-:W5:Y:S01]  /*5d30*/  LDS R9, [R9] ;  /* 0x0000000009097984 */ /* 0x000f620000000800 */
[----:B------:R-:W-:Y:S02]  /*5d40*/  LEA R8, R23, UR6, 0x2 ;  /* 0x0000000617087c11 */ /* 0x000fe4000f8e10ff */
[----:B------:R-:W-:-:S04]  /*5d50*/  LEA R6, R6, UR6, 0x2 ;  /* 0x0000000606067c11 */ /* 0x000fc8000f8e10ff */
[----:B------:R-:W5:Y:S04]  /*5d60*/  LDS R8, [R8] ;  /* 0x0000000008087984 */ /* 0x000f680000000800 */
[----:B------:R-:W5:Y:S01]  /*5d70*/  LDS R6, [R6] ;  /* 0x0000000006067984 */ /* 0x000f620000000800 */
[----:B---3--:R-:W-:Y:S02]  /*5d80*/  IADD3 R28, PT, PT, R4, 0x2dc00, RZ ;  /* 0x0002dc00041c7810 */ /* 0x008fe40007ffe0ff */
[----:B------:R-:W-:Y:S01]  /*5d90*/  LEA R5, R5, UR6, 0x2 ;  /* 0x0000000605057c11 */ /* 0x000fe2000f8e10ff */
[----:B0-----:R-:W-:-:S05]  /*5da0*/  FFMA R20, R22, R24, R20 ;  /* 0x0000001816147223 */ /* 0x001fca0000000014 */
[----:B------:R-:W0:Y:S01]  /*5db0*/  LDS R5, [R5] ;  /* 0x0000000005057984 */ /* 0x000e220000000800 */
[----:B-1----:R-:W-:Y:S01]  /*5dc0*/  FFMA R20, R21, R25, R20 ;  /* 0x0000001915147223 */ /* 0x002fe20000000014 */
[----:B------:R-:W-:Y:S01]  /*5dd0*/  IMAD.WIDE.U32 R24, R28, 0x4, R14 ;  /* 0x000000041c187825 */ /* 0x000fe200078e000e */
[----:B------:R-:W-:-:S05]  /*5de0*/  IADD3 R21, PT, PT, R4, 0x2e000, RZ ;  /* 0x0002e00004157810 */ /* 0x000fca0007ffe0ff */
[----:B------:R-:W-:Y:S01]  /*5df0*/  IMAD.WIDE.U32 R26, R21, 0x4, R14 ;  /* 0x00000004151a7825 */ /* 0x000fe200078e000e */
[----:B------:R-:W3:Y:S05]  /*5e00*/  LDG.E R24, desc[UR8][R24.64] ;  /* 0x0000000818187981 */ /* 0x000eea000c1e1900 */
[----:B------:R-:W3:Y:S01]  /*5e10*/  LDG.E R26, desc[UR8][R26.64] ;  /* 0x000000081a1a7981 */ /* 0x000ee2000c1e1900 */
[----:B--2---:R-:W-:Y:S01]  /*5e20*/  FFMA R19, R17, R19, R20 ;  /* 0x0000001311137223 */ /* 0x004fe20000000014 */
[----:B------:R-:W-:-:S03]  /*5e30*/  IADD3 R17, PT, PT, R4, 0x2e400, RZ ;  /* 0x0002e40004117810 */ /* 0x000fc60007ffe0ff */
[----:B----4-:R-:W-:Y:S02]  /*5e40*/  FFMA R23, R16, R18, R19 ;  /* 0x0000001210177223 */ /* 0x010fe40000000013 */
        /* <DEDUP_REMOVED lines=8> */
[----:B------:R-:W-:Y:S02]  /*5ed0*/  FFMA R7, R7, R8, R20 ;  /* 0x0000000807077223 */ /* 0x000fe40000000014 */
[----:B------:R1:W4:Y:S01]  /*5ee0*/  LDG.E R20, desc[UR8][R18.64] ;  /* 0x0000000812147981 */ /* 0x000322000c1e1900 */
[----:B------:R-:W-:-:S05]  /*5ef0*/  IMAD.WIDE.U32 R8, R2, 0x4, R14 ;  /* 0x0000000402087825 */ /* 0x000fca00078e000e */
[----:B------:R5:W4:Y:S01]  /*5f00*/  LDG.E R11, desc[UR8][R8.64] ;  /* 0x00000008080b7981 */ /* 0x000b22000c1e1900 */
[----:B-1----:R-:W-:-:S04]  /*5f10*/  IMAD.WIDE.U32 R18, R10, 0x4, R14 ;  /* 0x000000040a127825 */ /* 0x002fc800078e000e */
[----:B------:R-:W-:Y:S01]  /*5f20*/  FFMA R6, R0, R6, R7 ;  /* 0x0000000600067223 */ /* 0x000fe20000000007 */
[C---:B------:R-:W-:Y:S01]  /*5f30*/  IADD3 R7, PT, PT, R4.reuse, 0x2f400, RZ ;  /* 0x0002f40004077810 */ /* 0x040fe20007ffe0ff */
[----:B------:R1:W4:Y:S01]  /*5f40*/  LDG.E R18, desc[UR8][R18.64] ;  /* 0x0000000812127981 */ /* 0x000322000c1e1900 */
[----:B------:R-:W-:-:S03]  /*5f50*/  IADD3 R0, PT, PT, R4, 0x2f800, RZ ;  /* 0x0002f80004007810 */ /* 0x000fc60007ffe0ff */
        /* <DEDUP_REMOVED lines=65> */
[----:B0-----:R-:W-:-:S04]  /*6370*/  IMAD.WIDE.U32 R24, R2, 0x4, R14 ;  /* 0x0000000402187825 */ /* 0x001fc800078e000e */
[----:B-----5:R-:W-:Y:S02]  /*6380*/  FFMA R7, R7, R8, R10 ;  /* 0x0000000807077223 */ /* 0x020fe4000000000a */
        /* <DEDUP_REMOVED lines=48> */
[----:B0-----:R-:W-:Y:S01]  /*6690*/  FFMA R22, R22, R23, R19 ;  /* 0x0000001716167223 */ /* 0x001fe20000000013 */
[----:B------:R-:W-:-:S06]  /*66a0*/  LEA R3, R3, UR6, 0x2 ;  /* 0x0000000603037c11 */ /* 0x000fcc000f8e10ff */
        /* <DEDUP_REMOVED lines=11> */
[----:B------:R1:W2:Y:S01]  /*6760*/  LDG.E R25, desc[UR8][R22.64] ;  /* 0x0000000816197981 */ /* 0x0002a2000c1e1900 */
[----:B---3--:R-:W-:Y:S01]  /*6770*/  FFMA R9, R9, R10, R16 ;  /* 0x0000000a09097223 */ /* 0x008fe20000000010 */
[C---:B------:R-:W-:Y:S02]  /*6780*/  IADD3 R16, PT, PT, R4.reuse, 0x33000, RZ ;  /* 0x0003300004107810 */ /* 0x040fe40007ffe0ff */
[----:B------:R-:W-:Y:S01]  /*6790*/  IADD3 R10, PT, PT, R4, 0x33400, RZ ;  /* 0x00033400040a7810 */ /* 0x000fe20007ffe0ff */
[----:B----4-:R-:W-:Y:S02]  /*67a0*/  FFMA R11, R2, R8, R9 ;  /* 0x00000008020b7223 */ /* 0x010fe40000000009 */
[----:B------:R-:W-:Y:S01]  /*67b0*/  IMAD.WIDE.U32 R8, R16, 0x4, R14 ;  /* 0x0000000410087825 */ /* 0x000fe200078e000e */
[----:B------:R-:W-:-:S04]  /*67c0*/  IADD3 R2, PT, PT, R4, 0x33800, RZ ;  /* 0x0003380004027810 */ /* 0x000fc80007ffe0ff */
[----:B------:R3:W4:Y:S01]  /*67d0*/  LDG.E R19, desc[UR8][R8.64] ;  /* 0x0000000808137981 */ /* 0x000722000c1e1900 */
[----:B-1----:R-:W-:-:S05]  /*67e0*/  IMAD.WIDE.U32 R22, R10, 0x4, R14 ;  /* 0x000000040a167825 */ /* 0x002fca00078e000e */
[----:B------:R1:W4:Y:S01]  /*67f0*/  LDG.E R17, desc[UR8][R22.64] ;  /* 0x0000000816117981 */ /* 0x000322000c1e1900 */
[----:B-----5:R-:W-:Y:S01]  /*6800*/  FFMA R7, R6, R7, R11 ;  /* 0x0000000706077223 */ /* 0x020fe2000000000b */
[----:B---3--:R-:W-:-:S05]  /*6810*/  IMAD.WIDE.U32 R8, R2, 0x4, R14 ;  /* 0x0000000402087825 */ /* 0x008fca00078e000e */
[----:B------:R3:W5:Y:S01]  /*6820*/  LDG.E R11, desc[UR8][R8.64] ;  /* 0x00000008080b7981 */ /* 0x000762000c1e1900 */
[----:B------:R-:W-:Y:S01]  /*6830*/  FFMA R5, R0, R5, R7 ;  /* 0x0000000500057223 */ /* 0x000fe20000000007 */
[C---:B------:R-:W-:Y:S02]  /*6840*/  IADD3 R7, PT, PT, R4.reuse, 0x33c00, RZ ;  /* 0x00033c0004077810 */ /* 0x040fe40007ffe0ff */
[----:B------:R-:W-:-:S03]  /*6850*/  IADD3 R0, PT, PT, R4, 0x34000, RZ ;  /* 0x0003400004007810 */ /* 0x000fc60007ffe0ff */
[----:B-1----:R-:W-:-:S04]  /*6860*/  IMAD.WIDE.U32 R22, R7, 0x4, R14 ;  /* 0x0000000407167825 */ /* 0x002fc800078e000e */
[----:B---3--:R-:W-:Y:S02]  /*6870*/  IMAD.WIDE.U32 R8, R0, 0x4, R14 ;  /* 0x0000000400087825 */ /* 0x008fe400078e000e */
[----:B------:R-:W3:Y:S02]  /*6880*/  LDG.E R23, desc[UR8][R22.64] ;  /* 0x0000000816177981 */ /* 0x000ee4000c1e1900 */
[----:B0-----:R-:W-:Y:S01]  /*6890*/  FFMA R20, R20, R3, R5 ;  /* 0x0000000314147223 */ /* 0x001fe20000000005 */
[----:B------:R-:W-:Y:S01]  /*68a0*/  IADD3 R5, PT, PT, R4, 0x34400, RZ ;  /* 0x0003440004057810 */ /* 0x000fe20007ffe0ff */
        /* <DEDUP_REMOVED lines=22> */
[----:B------:R-:W-:-:S03]  /*6a10*/  LEA R27, R24, UR6, 0x2 ;  /* 0x00000006181b7c11 */ /* 0x000fc6000f8e10ff */
[----:B------:R0:W1:Y:S01]  /*6a20*/  LDS R24, [R26] ;  /* 0x000000001a187984 */ /* 0x0000620000000800 */
[----:B--2---:R-:W-:-:S03]  /*6a30*/  LEA R28, R25, UR6, 0x2 ;  /* 0x00000006191c7c11 */ /* 0x004fc6000f8e10ff */
[----:B------:R-:W2:Y:S01]  /*6a40*/  LDS R25, [R27] ;  /* 0x000000001b197984 */ /* 0x000ea20000000800 */
[----:B----4-:R-:W-:-:S03]  /*6a50*/  LEA R29, R19, UR6, 0x2 ;  /* 0x00000006131d7c11 */ /* 0x010fc6000f8e10ff */
[----:B------:R4:W2:Y:S01]  /*6a60*/  LDS R19, [R28] ;  /* 0x000000001c137984 */ /* 0x0008a20000000800 */
[----:B0-----:R-:W-:-:S03]  /*6a70*/  LEA R26, R17, UR6, 0x2 ;  /* 0x00000006111a7c11 */ /* 0x001fc6000f8e10ff */
[----:B------:R-:W0:Y:S01]  /*6a80*/  LDS R17, [R29] ;  /* 0x000000001d117984 */ /* 0x000e220000000800 */
[----:B-----5:R-:W-:-:S03]  /*6a90*/  LEA R9, R11, UR6, 0x2 ;  /* 0x000000060b097c11 */ /* 0x020fc6000f8e10ff */
[----:B------:R5:W0:Y:S04]  /*6aa0*/  LDS R11, [R26] ;  /* 0x000000001a0b7984 */ /* 0x000a280000000800 */
[----:B------:R-:W0:Y:S01]  /*6ab0*/  LDS R9, [R9] ;  /* 0x0000000009097984 */ /* 0x000e220000000800 */
[----:B---3--:R-:W-:Y:S02]  /*6ac0*/  LEA R8, R23, UR6, 0x2 ;  /* 0x0000000617087c11 */ /* 0x008fe4000f8e10ff */
[----:B------:R-:W-:-:S04]  /*6ad0*/  LEA R6, R6, UR6, 0x2 ;  /* 0x0000000606067c11 */ /* 0x000fc8000f8e10ff */
[----:B------:R-:W3:Y:S04]  /*6ae0*/  LDS R8, [R8] ;  /* 0x0000000008087984 */ /* 0x000ee80000000800 */
[----:B------:R-:W3:Y:S01]  /*6af0*/  LDS R6, [R6] ;  /* 0x0000000006067984 */ /* 0x000ee20000000800 */
[----:B-1----:R-:W-:Y:S01]  /*6b00*/  FFMA R20, R22, R24, R20 ;  /* 0x0000001816147223 */ /* 0x002fe20000000014 */
[----:B------:R-:W-:Y:S02]  /*6b10*/  LEA R3, R3, UR6, 0x2 ;  /* 0x0000000603037c11 */ /* 0x000fe4000f8e10ff */
[----:B----4-:R-:W-:-:S04]  /*6b20*/  IADD3 R28, PT, PT, R4, 0x34800, RZ ;  /* 0x00034800041c7810 */ /* 0x010fc80007ffe0ff */
[----:B------:R-:W1:Y:S01]  /*6b30*/  LDS R3, [R3] ;  /* 0x0000000003037984 */ /* 0x000e620000000800 */
[----:B-----5:R-:W-:-:S06]  /*6b40*/  IMAD.WIDE.U32 R26, R28, 0x4, R14 ;  /* 0x000000041c1a7825 */ /* 0x020fcc00078e000e */
[----:B------:R-:W4:Y:S01]  /*6b50*/  LDG.E R26, desc[UR8][R26.64] ;  /* 0x000000081a1a7981 */ /* 0x000f22000c1e1900 */
[----:B--2---:R-:W-:-:S04]  /*6b60*/  FFMA R21, R21, R25, R20 ;  /* 0x0000001915157223 */ /* 0x004fc80000000014 */
[----:B------:R-:W-:Y:S01]  /*6b70*/  FFMA R19, R18, R19, R21 ;  /* 0x0000001312137223 */ /* 0x000fe20000000015 */
[C---:B------:R-:W-:Y:S02]  /*6b80*/  IADD3 R21, PT, PT, R4.reuse, 0x34c00, RZ ;  /* 0x00034c0004157810 */ /* 0x040fe40007ffe0ff */
[----:B------:R-:W-:-:S03]  /*6b90*/  IADD3 R18, PT, PT, R4, 0x35000, RZ ;  /* 0x0003500004127810 */ /* 0x000fc60007ffe0ff */
[----:B------:R-:W-:-:S04]  /*6ba0*/  IMAD.WIDE.U32 R22, R21, 0x4, R14 ;  /* 0x0000000415167825 */ /* 0x000fc800078e000e */
[----:B------:R-:W-:Y:S02]  /*6bb0*/  IMAD.WIDE.U32 R24, R18, 0x4, R14 ;  /* 0x0000000412187825 */ /* 0x000fe400078e000e */
[----:B------:R-:W2:Y:S02]  /*6bc0*/  LDG.E R23, desc[UR8][R22.64] ;  /* 0x0000000816177981 */ /* 0x000ea4000c1e1900 */
[----:B0-----:R-:W-:Y:S02]  /*6bd0*/  FFMA R17, R16, R17, R19 ;  /* 0x0000001110117223 */ /* 0x001fe40000000013 */
[----:B------:R0:W5:Y:S02]  /*6be0*/  LDG.E R20, desc[UR8][R24.64] ;  /* 0x0000000818147981 */ /* 0x000164000c1e1900 */
[----:B------:R-:W-:Y:S01]  /*6bf0*/  FFMA R11, R10, R11, R17 ;  /* 0x0000000b0a0b7223 */ /* 0x000fe20000000011 */
[----:B------:R-:W-:-:S05]  /*6c00*/  IADD3 R17, PT, PT, R4, 0x35400, RZ ;  /* 0x0003540004117810 */ /* 0x000fca0007ffe0ff */
[----:B0-----:R-:W-:-:S05]  /*6c10*/  IMAD.WIDE.U32 R24, R17, 0x4, R14 ;  /* 0x0000000411187825 */ /* 0x001fca00078e000e */
[----:B------:R0:W5:Y:S01]  /*6c20*/  LDG.E R19, desc[UR8][R24.64] ;  /* 0x0000000818137981 */ /* 0x000162000c1e1900 */
[----:B------:R-:W-:Y:S01]  /*6c30*/  FFMA R10, R2, R9, R11 ;  /* 0x00000009020a7223 */ /* 0x000fe2000000000b */
[C---:B------:R-:W-:Y:S02]  /*6c40*/  IADD3 R11, PT, PT, R4.reuse, 0x35800, RZ ;  /* 0x00035800040b7810 */ /* 0x040fe40007ffe0ff */
[----:B------:R-:W-:-:S03]  /*6c50*/  IADD3 R2, PT, PT, R4, 0x35c00, RZ ;  /* 0x00035c0004027810 */ /* 0x000fc60007ffe0ff */
[----:B0-----:R-:W-:-:S05]  /*6c60*/  IMAD.WIDE.U32 R24, R11, 0x4, R14 ;  /* 0x000000040b187825 */ /* 0x001fca00078e000e */
[----:B------:R-:W5:Y:S01]  /*6c70*/  LDG.E R16, desc[UR8][R24.64] ;  /* 0x0000000818107981 */ /* 0x000f62000c1e1900 */
[----:B---3--:R-:W-:Y:S01]  /*6c80*/  FFMA R7, R7, R8, R10 ;  /* 0x0000000807077223 */ /* 0x008fe2000000000a */
[----:B------:R-:W-:-:S05]  /*6c90*/  IMAD.WIDE.U32 R8, R2, 0x4, R14 ;  /* 0x0000000402087825 */ /* 0x000fca00078e000e */
[----:B------:R0:W3:Y:S01]  /*6ca0*/  LDG.E R10, desc[UR8][R8.64] ;  /* 0x00000008080a7981 */ /* 0x0000e2000c1e1900 */
[----:B------:R-:W-:Y:S01]  /*6cb0*/  FFMA R7, R0, R6, R7 ;  /* 0x0000000600077223 */ /* 0x000fe20000000007 */
[C---:B------:R-:W-:Y:S02]  /*6cc0*/  IADD3 R6, PT, PT, R4.reuse, 0x36000, RZ ;  /* 0x0003600004067810 */ /* 0x040fe40007ffe0ff */
[----:B------:R-:W-:-:S03]  /*6cd0*/  IADD3 R0, PT, PT, R4, 0x36400, RZ ;  /* 0x0003640004007810 */ /* 0x000fc60007ffe0ff */
[----:B0-----:R-:W-:-:S04]  /*6ce0*/  IMAD.WIDE.U32 R8, R6, 0x4, R14 ;  /* 0x0000000406087825 */ /* 0x001fc800078e000e */
[----:B------:R-:W-:Y:S02]  /*6cf0*/  IMAD.WIDE.U32 R24, R0, 0x4, R14 ;  /* 0x0000000400187825 */ /* 0x000fe400078e000e */
[----:B------:R-:W3:Y:S02]  /*6d00*/  LDG.E R9, desc[UR8][R8.64] ;  /* 0x0000000808097981 */ /* 0x000ee4000c1e1900 */
[----:B-1----:R-:W-:Y:S01]  /*6d10*/  FFMA R5, R5, R3, R7 ;  /* 0x0000000305057223 */ /* 0x002fe20000000007 */
        /* <DEDUP_REMOVED lines=22> */
[----:B----4-:R-:W-:Y:S02]  /*6e80*/  LEA R26, R26, UR6, 0x2 ;  /* 0x000000061a1a7c11 */ /* 0x010fe4000f8e10ff */
[----:B--2---:R-:W-:-:S03]  /*6e90*/  LEA R27, R23, UR6, 0x2 ;  /* 0x00000006171b7c11 */ /* 0x004fc6000f8e10ff */
[----:B------:R-:W1:Y:S01]  /*6ea0*/  LDS R23, [R26] ;  /* 0x000000001a177984 */ /* 0x000e620000000800 */
[----:B-----5:R-:W-:-:S03]  /*6eb0*/  LEA R20, R20, UR6, 0x2 ;  /* 0x0000000614147c11 */ /* 0x020fc6000f8e10ff */
[----:B0-----:R-:W0:Y:S04]  /*6ec0*/  LDS R24, [R27] ;  /* 0x000000001b187984 */ /* 0x001e280000000800 */
[----:B------:R-:W2:Y:S01]  /*6ed0*/  LDS R20, [R20] ;  /* 0x0000000014147984 */ /* 0x000ea20000000800 */
[----:B------:R-:W-:-:S06]  /*6ee0*/  LEA R19, R19, UR6, 0x2 ;  /* 0x0000000613137c11 */ /* 0x000fcc000f8e10ff */
[----:B------:R-:W4:Y:S01]  /*6ef0*/  LDS R19, [R19] ;  /* 0x0000000013137984 */ /* 0x000f220000000800 */
[----:B------:R-:W-:-:S06]  /*6f00*/  LEA R16, R16, UR6, 0x2 ;  /* 0x0000000610107c11 */ /* 0x000fcc000f8e10ff */
[----:B------:R-:W5:Y:S01]  /*6f10*/  LDS R16, [R16] ;  /* 0x0000000010107984 */ /* 0x000f620000000800 */
[----:B---3--:R-:W-:-:S06]  /*6f20*/  LEA R10, R10, UR6, 0x2 ;  /* 0x000000060a0a7c11 */ /* 0x008fcc000f8e10ff */
[----:B------:R-:W3:Y:S01]  /*6f30*/  LDS R10, [R10] ;  /* 0x000000000a0a7984 */ /* 0x000ee20000000800 */
[----:B------:R-:W-:Y:S02]  /*6f40*/  LEA R25, R9, UR6, 0x2 ;  /* 0x0000000609197c11 */ /* 0x000fe4000f8e10ff */
[----:B------:R-:W-:-:S03]  /*6f50*/  LEA R9, R7, UR6, 0x2 ;  /* 0x0000000607097c11 */ /* 0x000fc6000f8e10ff */
[----:B------:R4:W3:Y:S04]  /*6f60*/  LDS R7, [R25] ;  /* 0x0000000019077984 */ /* 0x0008e80000000800 */
[----:B------:R-:W3:Y:S01]  /*6f70*/  LDS R9, [R9] ;  /* 0x0000000009097984 */ /* 0x000ee20000000800 */
[----:B-1----:R-:W-:Y:S01]  /*6f80*/  FFMA R22, R22, R23, R5 ;  /* 0x0000001716167223 */ /* 0x002fe20000000005 */
[----:B------:R-:W-:Y:S02]  /*6f90*/  IADD3 R5, PT, PT, R4, 0x36c00, RZ ;  /* 0x00036c0004057810 */ /* 0x000fe40007ffe0ff */
[----:B------:R-:W-:-:S06]  /*6fa0*/  LEA R8, R8, UR6, 0x2 ;  /* 0x0000000608087c11 */ /* 0x000fcc000f8e10ff */
[----:B------:R-:W1:Y:S01]  /*6fb0*/  LDS R8, [R8] ;  /* 0x0000000008087984 */ /* 0x000e620000000800 */
[----:B0-----:R-:W-:Y:S01]  /*6fc0*/  FFMA R21, R21, R24, R22 ;  /* 0x0000001815157223 */ /* 0x001fe20000000016 */
[----:B------:R-:W-:-:S06]  /*6fd0*/  IMAD.WIDE.U32 R22, R5, 0x4, R14 ;  /* 0x0000000405167825 */ /* 0x000fcc00078e000e */
[----:B------:R-:W3:Y:S01]  /*6fe0*/  LDG.E R23, desc[UR8][R22.64] ;  /* 0x0000000816177981 */ /* 0x000ee2000c1e1900 */
[----:B--2---:R-:W-:Y:S01]  /*6ff0*/  FFMA R20, R18, R20, R21 ;  /* 0x0000001412147223 */ /* 0x004fe20000000015 */
[C---:B------:R-:W-:Y:S02]  /*7000*/  IADD3 R21, PT, PT, R4.reuse, 0x37000, RZ ;  /* 0x0003700004157810 */ /* 0x040fe40007ffe0ff */
[----:B------:R-:W-:-:S03]  /*7010*/  IADD3 R18, PT, PT, R4, 0x37400, RZ ;  /* 0x0003740004127810 */ /* 0x000fc60007ffe0ff */
[----:B------:R-:W-:-:S04]  /*7020*/  IMAD.WIDE.U32 R26, R21, 0x4, R14 ;  /* 0x00000004151a7825 */ /* 0x000fc800078e000e */
[----:B----4-:R-:W-:Y:S02]  /*7030*/  IMAD.WIDE.U32 R24, R18, 0x4, R14 ;  /* 0x0000000412187825 */ /* 0x010fe400078e000e */
[----:B------:R-:W2:Y:S02]  /*7040*/  LDG.E R27, desc[UR8][R26.64] ;  /* 0x000000081a1b7981 */ /* 0x000ea4000c1e1900 */
[----:B------:R-:W-:Y:S01]  /*7050*/  FFMA R20, R17, R19, R20 ;  /* 0x0000001311147223 */ /* 0x000fe20000000014 */
[----:B------:R-:W-:Y:S01]  /*7060*/  IADD3 R17, PT, PT, R4, 0x37800, RZ ;  /* 0x0003780004117810 */ /* 0x000fe20007ffe0ff */
[----:B------:R0:W4:Y:S02]  /*7070*/  LDG.E R26, desc[UR8][R24.64] ;  /* 0x00000008181a7981 */ /* 0x000124000c1e1900 */
[----:B-----5:R-:W-:Y:S02]  /*7080*/  FFMA R11, R11, R16, R20 ;  /* 0x000000100b0b7223 */ /* 0x020fe40000000014 */
[----:B0-----:R-:W-:-:S05]  /*7090*/  IMAD.WIDE.U32 R24, R17, 0x4, R14 ;  /* 0x0000000411187825 */ /* 0x001fca00078e000e */
[----:B------:R0:W5:Y:S01]  /*70a0*/  LDG.E R20, desc[UR8][R24.64] ;  /* 0x0000000818147981 */ /* 0x000162000c1e1900 */
[----:B---3--:R-:W-:Y:S01]  /*70b0*/  FFMA R19, R2, R10, R11 ;  /* 0x0000000a02137223 */ /* 0x008fe2000000000b */
[C---:B------:R-:W-:Y:S02]  /*70c0*/  IADD3 R11, PT, PT, R4.reuse, 0x37c00, RZ ;  /* 0x00037c00040b7810 */ /* 0x040fe40007ffe0ff */
[----:B------:R-:W-:-:S03]  /*70d0*/  IADD3 R2, PT, PT, R4, 0x38000, RZ ;  /* 0x0003800004027810 */ /* 0x000fc60007ffe0ff */
[----:B0-----:R-:W-:-:S04]  /*70e0*/  IMAD.WIDE.U32 R24, R11, 0x4, R14 ;  /* 0x000000040b187825 */ /* 0x001fc800078e000e */
[----:B------:R-:W-:Y:S01]  /*70f0*/  FFMA R19, R6, R7, R19 ;  /* 0x0000000706137223 */ /* 0x000fe20000000013 */
[----:B------:R-:W-:-:S05]  /*7100*/  IMAD.WIDE.U32 R6, R2, 0x4, R14 ;  /* 0x0000000402067825 */ /* 0x000fca00078e000e */
[----:B------:R0:W3:Y:S01]  /*7110*/  LDG.E R16, desc[UR8][R6.64] ;  /* 0x0000000806107981 */ /* 0x0000e2000c1e1900 */
[----:B------:R-:W-:-:S03]  /*7120*/  FFMA R10, R0, R9, R19 ;  /* 0x00000009000a7223 */ /* 0x000fc60000000013 */
[----:B------:R1:W3:Y:S01]  /*7130*/  LDG.E R19, desc[UR8][R24.64] ;  /* 0x0000000818137981 */ /* 0x0002e2000c1e1900 */
[C---:B------:R-:W-:Y:S02]  /*7140*/  IADD3 R9, PT, PT, R4.reuse, 0x38400, RZ ;  /* 0x0003840004097810 */ /* 0x040fe40007ffe0ff */
[----:B------:R-:W-:-:S03]  /*7150*/  IADD3 R0, PT, PT, R4, 0x38800, RZ ;  /* 0x0003880004007810 */ /* 0x000fc60007ffe0ff */
[----:B------:R-:W-:-:S04]  /*7160*/  IMAD.WIDE.U32 R28, R9, 0x4, R14 ;  /* 0x00000004091c7825 */ /* 0x000fc800078e000e */
[----:B0-----:R-:W-:Y:S01]  /*7170*/  IMAD.WIDE.U32 R6, R0, 0x4, R14 ;  /* 0x0000000400067825 */ /* 0x001fe200078e000e */
[----:B-1----:R-:W-:-:S03]  /*7180*/  IADD3 R24, PT, PT, R4, 0x38c00, RZ ;  /* 0x00038c0004187810 */ /* 0x002fc60007ffe0ff */
[----:B------:R-:W-:Y:S02]  /*7190*/  FFMA R3, R3, R8, R10 ;  /* 0x0000000803037223 */ /* 0x000fe4000000000a */
[----:B------:R0:W3:Y:S04]  /*71a0*/  LDG.E R10, desc[UR8][R28.64] ;  /* 0x000000081c0a7981 */ /* 0x0000e8000c1e1900 */
[----:B------:R1:W3:Y:S01]  /*71b0*/  LDG.E R8, desc[UR8][R6.64] ;  /* 0x0000000806087981 */ /* 0x0002e2000c1e1900 */
[----:B0-----:R-:W-:-:S04]  /*71c0*/  IMAD.WIDE.U32 R28, R5, 0x4, R12 ;  /* 0x00000004051c7825 */ /* 0x001fc800078e000c */
[----:B-1----:R-:W-:Y:S01]  /*71d0*/  IMAD.WIDE.U32 R6, R24, 0x4, R14 ;  /* 0x0000000418067825 */ /* 0x002fe200078e000e */
[----:B------:R-:W3:Y:S04]  /*71e0*/  LDG.E R22, desc[UR8][R28.64] ;  /* 0x000000081c167981 */ /* 0x000ee8000c1e1900 */
        /* <DEDUP_REMOVED lines=13> */
[----:B------:R-:W-:-:S04]  /*72c0*/  IMAD.WIDE.U32 R24, R24, 0x4, R12 ;  /* 0x0000000418187825 */ /* 0x000fc800078e000c */
[----:B0-----:R-:W-:Y:S02]  /*72d0*/  IMAD.WIDE.U32 R6, R0, 0x4, R12 ;  /* 0x0000000400067825 */ /* 0x001fe400078e000c */
[----:B------:R0:W3:Y:S04]  /*72e0*/  LDG.E R0, desc[UR8][R24.64] ;  /* 0x0000000818007981 */ /* 0x0000e8000c1e1900 */
[----:B------:R3:W3:Y:S01]  /*72f0*/  LDG.E R6, desc[UR8][R6.64] ;  /* 0x0000000806067981 */ /* 0x0006e2000c1e1900 */
[----:B------:R-:W-:-:S06]  /*7300*/  LEA R23, R23, UR6, 0x2 ;  /* 0x0000000617177c11 */ /* 0x000fcc000f8e10ff */
[----:B------:R-:W1:Y:S01]  /*7310*/  LDS R23, [R23] ;  /* 0x0000000017177984 */ /* 0x000e620000000800 */
[----:B--2---:R-:W-:-:S05]  /*7320*/  LEA R27, R27, UR6, 0x2 ;  /* 0x000000061b1b7c11 */ /* 0x004fca000f8e10ff */
[----:B0-----:R-:W0:Y:S01]  /*7330*/  LDS R24, [R27] ;  /* 0x000000001b187984 */ /* 0x001e220000000800 */
[----:B----4-:R-:W-:Y:S02]  /*7340*/  LEA R26, R26, UR6, 0x2 ;  /* 0x000000061a1a7c11 */ /* 0x010fe4000f8e10ff */
[----:B-----5:R-:W-:-:S03]  /*7350*/  LEA R28, R20, UR6, 0x2 ;  /* 0x00000006141c7c11 */ /* 0x020fc6000f8e10ff */
[----:B------:R-:W2:Y:S01]  /*7360*/  LDS R20, [R26] ;  /* 0x000000001a147984 */ /* 0x000ea20000000800 */
[----:B---3--:R-:W-:-:S06]  /*7370*/  LEA R7, R16, UR6, 0x2 ;  /* 0x0000000610077c11 */ /* 0x008fcc000f8e10ff */
[----:B------:R-:W-:Y:S01]  /*7380*/  LDS R7, [R7] ;  /* 0x0000000007077984 */ /* 0x000fe20000000800 */
[----:B------:R-:W-:-:S03]  /*7390*/  LEA R29, R19, UR6, 0x2 ;  /* 0x00000006131d7c11 */ /* 0x000fc6000f8e10ff */
[----:B------:R-:W3:Y:S04]  /*73a0*/  LDS R19, [R28] ;  /* 0x000000001c137984 */ /* 0x000ee80000000800 */
[----:B------:R-:W4:Y:S01]  /*73b0*/  LDS R16, [R29] ;  /* 0x000000001d107984 */ /* 0x000f220000000800 */
[----:B------:R-:W-:Y:S02]  /*73c0*/  LEA R10, R10, UR6, 0x2 ;  /* 0x000000060a0a7c11 */ /* 0x000fe4000f8e10ff */
[----:B------:R-:W-:-:S04]  /*73d0*/  LEA R8, R8, UR6, 0x2 ;  /* 0x0000000608087c11 */ /* 0x000fc8000f8e10ff */
[----:B------:R-:W5:Y:S04]  /*73e0*/  LDS R10, [R10] ;  /* 0x000000000a0a7984 */ /* 0x000f680000000800 */
[----:B------:R-:W5:Y:S01]  /*73f0*/  LDS R8, [R8] ;  /* 0x0000000008087984 */ /* 0x000f620000000800 */
[----:B-1----:R-:W-:Y:S01]  /*7400*/  FFMA R22, R22, R23, R3 ;  /* 0x0000001716167223 */ /* 0x002fe20000000003 */
[----:B------:R-:W-:Y:S02]  /*7410*/  LEA R5, R5, UR6, 0x2 ;  /* 0x0000000605057c11 */ /* 0x000fe4000f8e10ff */
[----:B------:R-:W-:-:S04]  /*7420*/  IADD3 R3, PT, PT, R4, 0x39000, RZ ;  /* 0x0003900004037810 */ /* 0x000fc80007ffe0ff */
[----:B------:R-:W1:Y:S01]  /*7430*/  LDS R5, [R5] ;  /* 0x0000000005057984 */ /* 0x000e620000000800 */
[----:B0-----:R-:W-:Y:S01]  /*7440*/  FFMA R21, R21, R24, R22 ;  /* 0x0000001815157223 */ /* 0x001fe20000000016 */
[----:B------:R-:W-:-:S06]  /*7450*/  IMAD.WIDE.U32 R22, R3, 0x4, R14 ;  /* 0x0000000403167825 */ /* 0x000fcc00078e000e */
[----:B------:R-:W5:Y:S01]  /*7460*/  LDG.E R23, desc[UR8][R22.64] ;  /* 0x0000000816177981 */ /* 0x000f62000c1e1900 */
[----:B--2---:R-:W-:Y:S01]  /*7470*/  FFMA R20, R18, R20, R21 ;  /* 0x0000001412147223 */ /* 0x004fe20000000015 */
[C---:B------:R-:W-:Y:S02]  /*7480*/  IADD3 R21, PT, PT, R4.reuse, 0x39400, RZ ;  /* 0x0003940004157810 */ /* 0x040fe40007ffe0ff */
[----:B------:R-:W-:-:S03]  /*7490*/  IADD3 R18, PT, PT, R4, 0x39800, RZ ;  /* 0x0003980004127810 */ /* 0x000fc60007ffe0ff */
[----:B------:R-:W-:-:S04]  /*74a0*/  IMAD.WIDE.U32 R26, R21, 0x4, R14 ;  /* 0x00000004151a7825 */ /* 0x000fc800078e000e */
[----:B------:R-:W-:Y:S02]  /*74b0*/  IMAD.WIDE.U32 R24, R18, 0x4, R14 ;  /* 0x0000000412187825 */ /* 0x000fe400078e000e */
[----:B------:R-:W2:Y:S02]  /*74c0*/  LDG.E R26, desc[UR8][R26.64] ;  /* 0x000000081a1a7981 */ /* 0x000ea4000c1e1900 */
[----:B---3--:R-:W-:Y:S01]  /*74d0*/  FFMA R20, R17, R19, R20 ;  /* 0x0000001311147223 */ /* 0x008fe20000000014 */
[----:B------:R-:W-:-:S03]  /*74e0*/  IADD3 R17, PT, PT, R4, 0x39c00, RZ ;  /* 0x00039c0004117810 */ /* 0x000fc60007ffe0ff */
[----:B----4-:R-:W-:Y:S02]  /*74f0*/  FFMA R11, R11, R16, R20 ;  /* 0x000000100b0b7223 */ /* 0x010fe40000000014 */
[----:B------:R0:W3:Y:S02]  /*7500*/  LDG.E R20, desc[UR8][R24.64] ;  /* 0x0000000818147981 */ /* 0x0000e4000c1e1900 */
[----:B0-----:R-:W-:-:S04]  /*7510*/  IMAD.WIDE.U32 R24, R17, 0x4, R14 ;  /* 0x0000000411187825 */ /* 0x001fc800078e000e */
[----:B------:R-:W-:Y:S01]  /*7520*/  FFMA R16, R2, R7, R11 ;  /* 0x0000000702107223 */ /* 0x000fe2000000000b */
[C---:B------:R-:W-:Y:S01]  /*7530*/  IADD3 R7, PT, PT, R4.reuse, 0x3a000, RZ ;  /* 0x0003a00004077810 */ /* 0x040fe20007ffe0ff */
[----:B------:R0:W4:Y:S01]  /*7540*/  LDG.E R19, desc[UR8][R24.64] ;  /* 0x0000000818137981 */ /* 0x000122000c1e1900 */
[----:B------:R-:W-:-:S03]  /*7550*/  IADD3 R2, PT, PT, R4, 0x3a400, RZ ;  /* 0x0003a40004027810 */ /* 0x000fc60007ffe0ff */
[----:B------:R-:W-:-:S04]  /*7560*/  IMAD.WIDE.U32 R28, R7, 0x4, R14 ;  /* 0x00000004071c7825 */ /* 0x000fc800078e000e */
[----:B0-----:R-:W-:-:S04]  /*7570*/  IMAD.WIDE.U32 R24, R2, 0x4, R14 ;  /* 0x0000000402187825 */ /* 0x001fc800078e000e */
[----:B-----5:R-:W-:Y:S01]  /*7580*/  FFMA R9, R9, R10, R16 ;  /* 0x0000000a09097223 */ /* 0x020fe20000000010 */
[----:B------:R-:W-:Y:S01]  /*7590*/  IADD3 R10, PT, PT, R4, 0x3a800, RZ ;  /* 0x0003a800040a7810 */ /* 0x000fe20007ffe0ff */
[----:B------:R0:W5:Y:S04]  /*75a0*/  LDG.E R16, desc[UR8][R28.64] ;  /* 0x000000081c107981 */ /* 0x000168000c1e1900 */
[----:B------:R1:W5:Y:S01]  /*75b0*/  LDG.E R11, desc[UR8][R24.64] ;  /* 0x00000008180b7981 */ /* 0x000362000c1e1900 */
[----:B0-----:R-:W-:-:S04]  /*75c0*/  IMAD.WIDE.U32 R28, R10, 0x4, R14 ;  /* 0x000000040a1c7825 */ /* 0x001fc800078e000e */
[----:B------:R-:W-:Y:S01]  /*75d0*/  FFMA R9, R6, R8, R9 ;  /* 0x0000000806097223 */ /* 0x000fe20000000009 */
[----:B------:R-:W-:-:S03]  /*75e0*/  IADD3 R8, PT, PT, R4, 0x3ac00, RZ ;  /* 0x0003ac0004087810 */ /* 0x000fc60007ffe0ff */
[----:B-1----:R-:W-:Y:S01]  /*75f0*/  FFMA R0, R0, R5, R9 ;  /* 0x0000000500007223 */ /* 0x002fe20000000009 */
[----:B------:R-:W-:Y:S01]  /*7600*/  IADD3 R6, PT, PT, R4, 0x3b000, RZ ;  /* 0x0003b00004067810 */ /* 0x000fe20007ffe0ff */
[----:B------:R-:W-:Y:S01]  /*7610*/  IMAD.WIDE.U32 R24, R8, 0x4, R14 ;  /* 0x0000000408187825 */ /* 0x000fe200078e000e */
        /* <DEDUP_REMOVED lines=22> */
[----:B------:R-:W-:-:S06]  /*7780*/  LEA R23, R23, UR6, 0x2 ;  /* 0x0000000617177c11 */ /* 0x000fcc000f8e10ff */
[----:B------:R-:W1:Y:S01]  /*7790*/  LDS R23, [R23] ;  /* 0x0000000017177984 */ /* 0x000e620000000800 */
[----:B--2---:R-:W-:-:S05]  /*77a0*/  LEA R26, R26, UR6, 0x2 ;  /* 0x000000061a1a7c11 */ /* 0x004fca000f8e10ff */
[----:B0-----:R-:W0:Y:S01]  /*77b0*/  LDS R24, [R26] ;  /* 0x000000001a187984 */ /* 0x001e220000000800 */
[----:B---3--:R-:W-:Y:S02]  /*77c0*/  LEA R27, R20, UR6, 0x2 ;  /* 0x00000006141b7c11 */ /* 0x008fe4000f8e10ff */
[----:B----4-:R-:W-:-:S03]  /*77d0*/  LEA R20, R19, UR6, 0x2 ;  /* 0x0000000613147c11 */ /* 0x010fc6000f8e10ff */
[----:B------:R-:W2:Y:S04]  /*77e0*/  LDS R19, [R27] ;  /* 0x000000001b137984 */ /* 0x000ea80000000800 */
[----:B------:R-:W3:Y:S01]  /*77f0*/  LDS R20, [R20] ;  /* 0x0000000014147984 */ /* 0x000ee20000000800 */
[----:B-----5:R-:W-:Y:S02]  /*7800*/  LEA R16, R16, UR6, 0x2 ;  /* 0x0000000610107c11 */ /* 0x020fe4000f8e10ff */
[----:B------:R-:W-:-:S04]  /*7810*/  LEA R28, R11, UR6, 0x2 ;  /* 0x000000060b1c7c11 */ /* 0x000fc8000f8e10ff */
[----:B------:R-:W4:Y:S01]  /*7820*/  LDS R16, [R16] ;  /* 0x0000000010107984 */ /* 0x000f220000000800 */
[----:B------:R-:W-:-:S03]  /*7830*/  LEA R11, R5, UR6, 0x2 ;  /* 0x00000006050b7c11 */ /* 0x000fc6000f8e10ff */
[----:B------:R-:W5:Y:S01]  /*7840*/  LDS R5, [R28] ;  /* 0x000000001c057984 */ /* 0x000f620000000800 */
[----:B------:R-:W-:-:S03]  /*7850*/  LEA R9, R9, UR6, 0x2 ;  /* 0x0000000609097c11 */ /* 0x000fc6000f8e10ff */
[----:B------:R-:W5:Y:S04]  /*7860*/  LDS R11, [R11] ;  /* 0x000000000b0b7984 */ /* 0x000f680000000800 */
[----:B------:R-:W5:Y:S01]  /*7870*/  LDS R9, [R9] ;  /* 0x0000000009097984 */ /* 0x000f620000000800 */
[----:B-1----:R-:W-:Y:S01]  /*7880*/  FFMA R0, R22, R23, R0 ;  /* 0x0000001716007223 */ /* 0x002fe20000000000 */
[----:B------:R-:W-:-:S06]  /*7890*/  LEA R3, R3, UR6, 0x2 ;  /* 0x0000000603037c11 */ /* 0x000fcc000f8e10ff */
[----:B------:R-:W1:Y:S01]  /*78a0*/  LDS R3, [R3] ;  /* 0x0000000003037984 */ /* 0x000e620000000800 */
[----:B0-----:R-:W-:Y:S01]  /*78b0*/  FFMA R21, R21, R24, R0 ;  /* 0x0000001815157223 */ /* 0x001fe20000000000 */
[----:B------:R-:W-:-:S05]  /*78c0*/  IADD3 R0, PT, PT, R4, 0x3b400, RZ ;  /* 0x0003b40004007810 */ /* 0x000fca0007ffe0ff */
[----:B------:R-:W-:-:S04]  /*78d0*/  IMAD.WIDE.U32 R22, R0, 0x4, R14 ;  /* 0x0000000400167825 */ /* 0x000fc800078e000e */
[----:B--2---:R-:W-:Y:S01]  /*78e0*/  FFMA R24, R18, R19, R21 ;  /* 0x0000001312187223 */ /* 0x004fe20000000015 */
[C---:B------:R-:W-:Y:S02]  /*78f0*/  IADD3 R19, PT, PT, R4.reuse, 0x3b800, RZ ;  /* 0x0003b80004137810 */ /* 0x040fe40007ffe0ff */
[----:B------:R-:W-:-:S05]  /*7900*/  IADD3 R18, PT, PT, R4, 0x3bc00, RZ ;  /* 0x0003bc0004127810 */ /* 0x000fca0007ffe0ff */
[----:B------:R-:W-:-:S06]  /*7910*/  IMAD.WIDE.U32 R26, R18, 0x4, R14 ;  /* 0x00000004121a7825 */ /* 0x000fcc00078e000e */
[----:B------:R-:W2:Y:S01]  /*7920*/  LDG.E R26, desc[UR8][R26.64] ;  /* 0x000000081a1a7981 */ /* 0x000ea2000c1e1900 */
[----:B---3--:R-:W-:-:S03]  /*7930*/  FFMA R24, R17, R20, R24 ;  /* 0x0000001411187223 */ /* 0x008fc60000000018 */
[----:B------:R0:W3:Y:S02]  /*7940*/  LDG.E R20, desc[UR8][R22.64] ;  /* 0x0000000816147981 */ /* 0x0000e4000c1e1900 */
[----:B0-----:R-:W-:-:S04]  /*7950*/  IMAD.WIDE.U32 R22, R19, 0x4, R14 ;  /* 0x0000000413167825 */ /* 0x001fc800078e000e */
[----:B----4-:R-:W-:Y:S01]  /*7960*/  FFMA R17, R7, R16, R24 ;  /* 0x0000001007117223 */ /* 0x010fe20000000018 */
[----:B------:R-:W-:Y:S01]  /*7970*/  IADD3 R7, PT, PT, R4, 0x3c000, RZ ;  /* 0x0003c00004077810 */ /* 0x000fe20007ffe0ff */
[----:B------:R-:W4:Y:S02]  /*7980*/  LDG.E R23, desc[UR8][R22.64] ;  /* 0x0000000816177981 */ /* 0x000f24000c1e1900 */
[----:B-----5:R-:W-:Y:S01]  /*7990*/  FFMA R21, R2, R5, R17 ;  /* 0x0000000502157223 */ /* 0x020fe20000000011 */
[C---:B------:R-:W-:Y:S01]  /*79a0*/  IADD3 R2, PT, PT, R4.reuse, 0x3c400, RZ ;  /* 0x0003c40004027810 */ /* 0x040fe20007ffe0ff */
[----:B------:R-:W-:Y:S01]  /*79b0*/  IMAD.WIDE.U32 R16, R7, 0x4, R14 ;  /* 0x0000000407107825 */ /* 0x000fe200078e000e */
[----:B------:R-:W-:-:S03]  /*79c0*/  IADD3 R5, PT, PT, R4, 0x3c800, RZ ;  /* 0x0003c80004057810 */ /* 0x000fc60007ffe0ff */
[----:B------:R-:W-:Y:S01]  /*79d0*/  IMAD.WIDE.U32 R28, R2, 0x4, R14 ;  /* 0x00000004021c7825 */ /* 0x000fe200078e000e */
[----:B------:R0:W5:Y:S04]  /*79e0*/  LDG.E R25, desc[UR8][R16.64] ;  /* 0x0000000810197981 */ /* 0x000168000c1e1900 */
[----:B------:R1:W5:Y:S01]  /*79f0*/  LDG.E R24, desc[UR8][R28.64] ;  /* 0x000000081c187981 */ /* 0x000362000c1e1900 */
[----:B------:R-:W-:Y:S01]  /*7a00*/  FFMA R11, R10, R11, R21 ;  /* 0x0000000b0a0b7223 */ /* 0x000fe20000000015 */
[----:B------:R-:W-:Y:S01]  /*7a10*/  IADD3 R10, PT, PT, R4, 0x3cc00, RZ ;  /* 0x0003cc00040a7810 */ /* 0x000fe20007ffe0ff */
[----:B0-----:R-:W-:-:S04]  /*7a20*/  IMAD.WIDE.U32 R16, R5, 0x4, R14 ;  /* 0x0000000405107825 */ /* 0x001fc800078e000e */
[----:B-1----:R-:W-:Y:S01]  /*7a30*/  IMAD.WIDE.U32 R28, R10, 0x4, R14 ;  /* 0x000000040a1c7825 */ /* 0x002fe200078e000e */
[----:B------:R0:W5:Y:S04]  /*7a40*/  LDG.E R21, desc[UR8][R16.64] ;  /* 0x0000000810157981 */ /* 0x000168000c1e1900 */
[----:B------:R1:W5:Y:S01]  /*7a50*/  LDG.E R22, desc[UR8][R28.64] ;  /* 0x000000081c167981 */ /* 0x000362000c1e1900 */
[----:B------:R-:W-:Y:S01]  /*7a60*/  FFMA R9, R8, R9, R11 ;  /* 0x0000000908097223 */ /* 0x000fe2000000000b */
[----:B------:R-:W-:-:S05]  /*7a70*/  IADD3 R8, PT, PT, R4, 0x3d000, RZ ;  /* 0x0003d00004087810 */ /* 0x000fca0007ffe0ff */
[----:B0-----:R-:W-:-:S04]  /*7a80*/  IMAD.WIDE.U32 R16, R8, 0x4, R14 ;  /* 0x0000000408107825 */ /* 0x001fc800078e000e */
[----:B------:R-:W-:Y:S01]  /*7a90*/  FFMA R6, R6, R3, R9 ;  /* 0x0000000306067223 */ /* 0x000fe20000000009 */
[----:B------:R-:W-:Y:S01]  /*7aa0*/  IADD3 R3, PT, PT, R4, 0x3d400, RZ ;  /* 0x0003d40004037810 */ /* 0x000fe20007ffe0ff */
[----:B------:R0:W5:Y:S01]  /*7ab0*/  LDG.E R9, desc[UR8][R16.64] ;  /* 0x0000000810097981 */ /* 0x000162000c1e1900 */
[----:B-1----:R-:W-:-:S05]  /*7ac0*/  IMAD.WIDE.U32 R28, R0, 0x4, R12 ;  /* 0x00000004001c7825 */ /* 0x002fca00078e000c */
[----:B------:R-:W5:Y:S01]  /*7ad0*/  LDG.E R11, desc[UR8][R28.64] ;  /* 0x000000081c0b7981 */ /* 0x000f62000c1e1900 */
[----:B0-----:R-:W-:-:S05]  /*7ae0*/  IMAD.WIDE.U32 R16, R3, 0x4, R14 ;  /* 0x0000000403107825 */ /* 0x001fca00078e000e */
[----:B------:R0:W5:Y:S02]  /*7af0*/  LDG.E R0, desc[UR8][R16.64] ;  /* 0x0000000810007981 */ /* 0x000164000c1e1900 */
[----:B0-----:R-:W-:-:S04]  /*7b00*/  IMAD.WIDE.U32 R16, R19, 0x4, R12 ;  /* 0x0000000413107825 */ /* 0x001fc800078e000c */
[--C-:B------:R-:W-:Y:S02]  /*7b10*/  IMAD.WIDE.U32 R18, R18, 0x4, R12.reuse ;  /* 0x0000000412127825 */ /* 0x100fe400078e000c */
        /* <DEDUP_REMOVED lines=15> */
[----:B--2---:R-:W-:-:S06]  /*7c10*/  LEA R26, R26, UR6, 0x2 ;  /* 0x000000061a1a7c11 */ /* 0x004fcc000f8e10ff */
[----:B------:R-:W-:Y:S01]  /*7c20*/  LDS R26, [R26] ;  /* 0x000000001a1a7984 */ /* 0x000fe20000000800 */
[----:B----4-:R-:W-:-:S03]  /*7c30*/  LEA R27, R23, UR6, 0x2 ;  /* 0x00000006171b7c11 */ /* 0x010fc6000f8e10ff */
[----:B------:R-:W1:Y:S04]  /*7c40*/  LDS R23, [R20] ;  /* 0x0000000014177984 */ /* 0x000e680000000800 */
[----:B------:R-:W2:Y:S01]  /*7c50*/  LDS R27, [R27] ;  /* 0x000000001b1b7984 */ /* 0x000ea20000000800 */
[----:B-----5:R-:W-:Y:S02]  /*7c60*/  LEA R25, R25, UR6, 0x2 ;  /* 0x0000000619197c11 */ /* 0x020fe4000f8e10ff */
[----:B------:R-:W-:-:S03]  /*7c70*/  LEA R28, R24, UR6, 0x2 ;  /* 0x00000006181c7c11 */ /* 0x000fc6000f8e10ff */
[----:B------:R-:W3:Y:S04]  /*7c80*/  LDS R24, [R25] ;  /* 0x0000000019187984 */ /* 0x000ee80000000800 */
[----:B0-----:R-:W0:Y:S01]  /*7c90*/  LDS R19, [R28] ;  /* 0x000000001c137984 */ /* 0x001e220000000800 */
[----:B------:R-:W-:Y:S02]  /*7ca0*/  LEA R21, R21, UR6, 0x2 ;  /* 0x0000000615157c11 */ /* 0x000fe4000f8e10ff */
[----:B------:R-:W-:-:S03]  /*7cb0*/  LEA R22, R22, UR6, 0x2 ;  /* 0x0000000616167c11 */ /* 0x000fc6000f8e10ff */
[----:B------:R4:W5:Y:S04]  /*7cc0*/  LDS R18, [R21] ;  /* 0x0000000015127984 */ /* 0x0009680000000800 */
[----:B------:R0:W5:Y:S01]  /*7cd0*/  LDS R20, [R22] ;  /* 0x0000000016147984 */ /* 0x0001620000000800 */
[----:B------:R-:W-:-:S06]  /*7ce0*/  LEA R9, R9, UR6, 0x2 ;  /* 0x0000000609097c11 */ /* 0x000fcc000f8e10ff */
[----:B------:R-:W5:Y:S01]  /*7cf0*/  LDS R9, [R9] ;  /* 0x0000000009097984 */ /* 0x000f620000000800 */
[----:B------:R-:W-:Y:S01]  /*7d00*/  LEA R0, R0, UR6, 0x2 ;  /* 0x0000000600007c11 */ /* 0x000fe2000f8e10ff */
[----:B-1----:R-:W-:-:S05]  /*7d10*/  FFMA R11, R11, R23, R6 ;  /* 0x000000170b0b7223 */ /* 0x002fca0000000006 */
[----:B------:R-:W1:Y:S01]  /*7d20*/  LDS R0, [R0] ;  /* 0x0000000000007984 */ /* 0x000e620000000800 */
[----:B------:R-:W-:Y:S01]  /*7d30*/  IADD3 R6, PT, PT, R4, 0x3fc00, RZ ;  /* 0x0003fc0004067810 */ /* 0x000fe20007ffe0ff */
[----:B--2---:R-:W-:Y:S01]  /*7d40*/  FFMA R16, R16, R27, R11 ;  /* 0x0000001b10107223 */ /* 0x004fe2000000000b */
[C---:B------:R-:W-:Y:S02]  /*7d50*/  IADD3 R27, PT, PT, R4.reuse, 0x3d800, RZ ;  /* 0x0003d800041b7810 */ /* 0x040fe40007ffe0ff */
[C---:B------:R-:W-:Y:S01]  /*7d60*/  IADD3 R23, PT, PT, R4.reuse, 0x3dc00, RZ ;  /* 0x0003dc0004177810 */ /* 0x040fe20007ffe0ff */
[----:B------:R-:W-:Y:S01]  /*7d70*/  FFMA R16, R17, R26, R16 ;  /* 0x0000001a11107223 */ /* 0x000fe20000000010 */
[----:B----4-:R-:W-:-:S03]  /*7d80*/  IADD3 R21, PT, PT, R4, 0x3e000, RZ ;  /* 0x0003e00004157810 */ /* 0x010fc60007ffe0ff */
[----:B---3--:R-:W-:Y:S01]  /*7d90*/  FFMA R7, R7, R24, R16 ;  /* 0x0000001807077223 */ /* 0x008fe20000000010 */
[----:B------:R-:W-:-:S04]  /*7da0*/  IMAD.WIDE.U32 R16, R27, 0x4, R14 ;  /* 0x000000041b107825 */ /* 0x000fc800078e000e */
[----:B------:R-:W-:-:S04]  /*7db0*/  IMAD.WIDE.U32 R24, R6, 0x4, R14 ;  /* 0x0000000406187825 */ /* 0x000fc800078e000e */
[----:B0-----:R-:W-:Y:S02]  /*7dc0*/  FFMA R22, R2, R19, R7 ;  /* 0x0000001302167223 */ /* 0x001fe40000000007 */
[----:B------:R0:W2:Y:S01]  /*7dd0*/  LDG.E R2, desc[UR8][R16.64] ;  /* 0x0000000810027981 */ /* 0x0000a2000c1e1900 */
[----:B------:R-:W-:-:S03]  /*7de0*/  IADD3 R19, PT, PT, R4, 0x3e400, RZ ;  /* 0x0003e40004137810 */ /* 0x000fc60007ffe0ff */
[----:B------:R3:W4:Y:S01]  /*7df0*/  LDG.E R7, desc[UR8][R24.64] ;  /* 0x0000000818077981 */ /* 0x000722000c1e1900 */
[----:B0-----:R-:W-:-:S04]  /*7e00*/  IMAD.WIDE.U32 R16, R23, 0x4, R14 ;  /* 0x0000000417107825 */ /* 0x001fc800078e000e */
[----:B-----5:R-:W-:Y:S01]  /*7e10*/  FFMA R11, R5, R18, R22 ;  /* 0x00000012050b7223 */ /* 0x020fe20000000016 */
[--C-:B---3--:R-:W-:Y:S01]  /*7e20*/  IMAD.WIDE.U32 R24, R21, 0x4, R14.reuse ;  /* 0x0000000415187825 */ /* 0x108fe200078e000e */
[----:B------:R0:W3:Y:S01]  /*7e30*/  LDG.E R5, desc[UR8][R16.64] ;  /* 0x0000000810057981 */ /* 0x0000e2000c1e1900 */
[----:B------:R-:W-:Y:S02]  /*7e40*/  IADD3 R18, PT, PT, R4, 0x3e800, RZ ;  /* 0x0003e80004127810 */ /* 0x000fe40007ffe0ff */
[----:B------:R-:W-:Y:S02]  /*7e50*/  IMAD.WIDE.U32 R28, R19, 0x4, R14 ;  /* 0x00000004131c7825 */ /* 0x000fe400078e000e */
[----:B------:R-:W5:Y:S04]  /*7e60*/  LDG.E R24, desc[UR8][R24.64] ;  /* 0x0000000818187981 */ /* 0x000f68000c1e1900 */
[----:B------:R1:W4:Y:S01]  /*7e70*/  LDG.E R22, desc[UR8][R28.64] ;  /* 0x000000081c167981 */ /* 0x000322000c1e1900 */
[----:B------:R-:W-:Y:S01]  /*7e80*/  FFMA R11, R10, R20, R11 ;  /* 0x000000140a0b7223 */ /* 0x000fe2000000000b */
[----:B0-----:R-:W-:Y:S01]  /*7e90*/  IMAD.WIDE.U32 R16, R18, 0x4, R14 ;  /* 0x0000000412107825 */ /* 0x001fe200078e000e */
[----:B------:R-:W-:-:S04]  /*7ea0*/  IADD3 R10, PT, PT, R4, 0x3ec00, RZ ;  /* 0x0003ec00040a7810 */ /* 0x000fc80007ffe0ff */
[----:B------:R0:W4:Y:S01]  /*7eb0*/  LDG.E R20, desc[UR8][R16.64] ;  /* 0x0000000810147981 */ /* 0x000122000c1e1900 */
[----:B-1----:R-:W-:-:S04]  /*7ec0*/  IMAD.WIDE.U32 R28, R10, 0x4, R14 ;  /* 0x000000040a1c7825 */ /* 0x002fc800078e000e */
[----:B------:R-:W-:Y:S01]  /*7ed0*/  FFMA R8, R8, R9, R11 ;  /* 0x0000000908087223 */ /* 0x000fe2000000000b */
[----:B------:R-:W-:-:S05]  /*7ee0*/  IADD3 R9, PT, PT, R4, 0x3f000, RZ ;  /* 0x0003f00004097810 */ /* 0x000fca0007ffe0ff */
[----:B0-----:R-:W-:Y:S01]  /*7ef0*/  IMAD.WIDE.U32 R16, R9, 0x4, R14 ;  /* 0x0000000409107825 */ /* 0x001fe200078e000e */
[----:B------:R-:W-:-:S04]  /*7f00*/  IADD3 R25, PT, PT, R4, 0x3f800, RZ ;  /* 0x0003f80004197810 */ /* 0x000fc80007ffe0ff */
[----:B------:R0:W4:Y:S01]  /*7f10*/  LDG.E R11, desc[UR8][R16.64] ;  /* 0x00000008100b7981 */ /* 0x000122000c1e1900 */
[----:B------:R-:W-:Y:S01]  /*7f20*/  FFMA R3, R3, R0, R8 ;  /* 0x0000000003037223 */ /* 0x000fe20000000008 */
[----:B------:R-:W-:Y:S02]  /*7f30*/  IADD3 R8, PT, PT, R4, 0x3f400, RZ ;  /* 0x0003f40004087810 */ /* 0x000fe40007ffe0ff */
[----:B------:R-:W4:Y:S03]  /*7f40*/  LDG.E R0, desc[UR8][R28.64] ;  /* 0x000000081c007981 */ /* 0x000f26000c1e1900 */
[----:B0-----:R-:W-:-:S04]  /*7f50*/  IMAD.WIDE.U32 R16, R8, 0x4, R14 ;  /* 0x0000000408107825 */ /* 0x001fc800078e000e */
[----:B------:R-:W-:Y:S01]  /*7f60*/  IMAD.WIDE.U32 R14, R25, 0x4, R14 ;  /* 0x00000004190e7825 */ /* 0x000fe200078e000e */
[----:B------:R0:W4:Y:S03]  /*7f70*/  LDG.E R26, desc[UR8][R16.64] ;  /* 0x00000008101a7981 */ /* 0x000126000c1e1900 */
[--C-:B0-----:R-:W-:Y:S02]  /*7f80*/  IMAD.WIDE.U32 R16, R27, 0x4, R12.reuse ;  /* 0x000000041b107825 */ /* 0x101fe400078e000c */
[----:B------:R0:W4:Y:S04]  /*7f90*/  LDG.E R27, desc[UR8][R14.64] ;  /* 0x000000080e1b7981 */ /* 0x000128000c1e1900 */
[----:B------:R-:W4:Y:S01]  /*7fa0*/  LDG.E R16, desc[UR8][R16.64] ;  /* 0x0000000810107981 */ /* 0x000f22000c1e1900 */
[----:B0-----:R-:W-:-:S05]  /*7fb0*/  IMAD.WIDE.U32 R14, R23, 0x4, R12 ;  /* 0x00000004170e7825 */ /* 0x001fca00078e000c */
[----:B------:R0:W4:Y:S02]  /*7fc0*/  LDG.E R17, desc[UR8][R14.64] ;  /* 0x000000080e117981 */ /* 0x000124000c1e1900 */
[----:B0-----:R-:W-:-:S05]  /*7fd0*/  IMAD.WIDE.U32 R14, R21, 0x4, R12 ;  /* 0x00000004150e7825 */ /* 0x001fca00078e000c */
[----:B------:R0:W4:Y:S02]  /*7fe0*/  LDG.E R21, desc[UR8][R14.64] ;  /* 0x000000080e157981 */ /* 0x000124000c1e1900 */
[----:B0-----:R-:W-:-:S04]  /*7ff0*/  IMAD.WIDE.U32 R14, R19, 0x4, R12 ;  /* 0x00000004130e7825 */ /* 0x001fc800078e000c */
[--C-:B------:R-:W-:Y:S01]  /*8000*/  IMAD.WIDE.U32 R18, R18, 0x4, R12.reuse ;  /* 0x0000000412127825 */ /* 0x100fe200078e000c */
[----:B------:R0:W4:Y:S05]  /*8010*/  LDG.E R23, desc[UR8][R14.64] ;  /* 0x000000080e177981 */ /* 0x00012a000c1e1900 */
[----:B------:R-:W4:Y:S01]  /*8020*/  LDG.E R18, desc[UR8][R18.64] ;  /* 0x0000000812127981 */ /* 0x000f22000c1e1900 */
[----:B0-----:R-:W-:-:S05]  /*8030*/  IMAD.WIDE.U32 R14, R10, 0x4, R12 ;  /* 0x000000040a0e7825 */ /* 0x001fca00078e000c */
[----:B------:R0:W4:Y:S02]  /*8040*/  LDG.E R10, desc[UR8][R14.64] ;  /* 0x000000080e0a7981 */ /* 0x000124000c1e1900 */
[----:B0-----:R-:W-:-:S04]  /*8050*/  IMAD.WIDE.U32 R14, R9, 0x4, R12 ;  /* 0x00000004090e7825 */ /* 0x001fc800078e000c */
[--C-:B------:R-:W-:Y:S02]  /*8060*/  IMAD.WIDE.U32 R8, R8, 0x4, R12.reuse ;  /* 0x0000000408087825 */ /* 0x100fe400078e000c */
[----:B------:R-:W4:Y:S04]  /*8070*/  LDG.E R14, desc[UR8][R14.64] ;  /* 0x000000080e0e7981 */ /* 0x000f28000c1e1900 */
[----:B------:R0:W4:Y:S02]  /*8080*/  LDG.E R28, desc[UR8][R8.64] ;  /* 0x00000008081c7981 */ /* 0x000124000c1e1900 */
[----:B0-----:R-:W-:-:S04]  /*8090*/  IMAD.WIDE.U32 R8, R6, 0x4, R12 ;  /* 0x0000000406087825 */ /* 0x001fc800078e000c */
[----:B------:R-:W-:Y:S01]  /*80a0*/  IMAD.WIDE.U32 R12, R25, 0x4, R12 ;  /* 0x00000004190c7825 */ /* 0x000fe200078e000c */
[----:B------:R0:W4:Y:S05]  /*80b0*/  LDG.E R6, desc[UR8][R8.64] ;  /* 0x0000000808067981 */ /* 0x00012a000c1e1900 */
[----:B------:R1:W4:Y:S01]  /*80c0*/  LDG.E R12, desc[UR8][R12.64] ;  /* 0x000000080c0c7981 */ /* 0x000322000c1e1900 */
[----:B--2---:R-:W-:-:S06]  /*80d0*/  LEA R2, R2, UR6, 0x2 ;  /* 0x0000000602027c11 */ /* 0x004fcc000f8e10ff */
[----:B------:R-:W2:Y:S01]  /*80e0*/  LDS R2, [R2] ;  /* 0x0000000002027984 */ /* 0x000ea20000000800 */
[----:B---3--:R-:W-:Y:S02]  /*80f0*/  LEA R19, R5, UR6, 0x2 ;  /* 0x0000000605137c11 */ /* 0x008fe4000f8e10ff */
[----:B-----5:R-:W-:-:S03]  /*8100*/  LEA R25, R24, UR6, 0x2 ;  /* 0x0000000618197c11 */ /* 0x020fc6000f8e10ff */
[----:B------:R-:W3:Y:S01]  /*8110*/  LDS R24, [R19] ;  /* 0x0000000013187984 */ /* 0x000ee20000000800 */
[----:B----4-:R-:W-:-:S03]  /*8120*/  LEA R29, R22, UR6, 0x2 ;  /* 0x00000006161d7c11 */ /* 0x010fc6000f8e10ff */
[----:B------:R-:W4:Y:S01]  /*8130*/  LDS R22, [R25] ;  /* 0x0000000019167984 */ /* 0x000f220000000800 */
[----:B------:R-:W-:-:S03]  /*8140*/  LEA R5, R20, UR6, 0x2 ;  /* 0x0000000614057c11 */ /* 0x000fc6000f8e10ff */
[----:B------:R-:W5:Y:S04]  /*8150*/  LDS R20, [R29] ;  /* 0x000000001d147984 */ /* 0x000f680000000800 */
[----:B------:R-:W5:Y:S01]  /*8160*/  LDS R5, [R5] ;  /* 0x0000000005057984 */ /* 0x000f620000000800 */
[----:B------:R-:W-:-:S06]  /*8170*/  LEA R7, R7, UR6, 0x2 ;  /* 0x0000000607077c11 */ /* 0x000fcc000f8e10ff */
[----:B------:R-:W-:Y:S01]  /*8180*/  LDS R7, [R7] ;  /* 0x0000000007077984 */ /* 0x000fe20000000800 */
[----:B------:R-:W-:Y:S02]  /*8190*/  LEA R11, R11, UR6, 0x2 ;  /* 0x000000060b0b7c11 */ /* 0x000fe4000f8e10ff */
[----:B------:R-:W-:-:S04]  /*81a0*/  LEA R0, R0, UR6, 0x2 ;  /* 0x0000000600007c11 */ /* 0x000fc8000f8e10ff */
[----:B------:R-:W-:Y:S04]  /*81b0*/  LDS R11, [R11] ;  /* 0x000000000b0b7984 */ /* 0x000fe80000000800 */
[----:B0-----:R-:W0:Y:S01]  /*81c0*/  LDS R9, [R0] ;  /* 0x0000000000097984 */ /* 0x001e220000000800 */
[----:B-1----:R-:W-:-:S06]  /*81d0*/  LEA R13, R26, UR6, 0x2 ;  /* 0x000000061a0d7c11 */ /* 0x002fcc000f8e10ff */
[----:B------:R-:W1:Y:S01]  /*81e0*/  LDS R13, [R13] ;  /* 0x000000000d0d7984 */ /* 0x000e620000000800 */
[----:B------:R-:W-:-:S06]  /*81f0*/  LEA R15, R27, UR6, 0x2 ;  /* 0x000000061b0f7c11 */ /* 0x000fcc000f8e10ff */
[----:B------:R-:W1:Y:S01]  /*8200*/  LDS R15, [R15] ;  /* 0x000000000f0f7984 */ /* 0x000e620000000800 */
[----:B--2---:R-:W-:-:S04]  /*8210*/  FFMA R2, R16, R2, R3 ;  /* 0x0000000210027223 */ /* 0x004fc80000000003 */
[----:B---3--:R-:W-:-:S04]  /*8220*/  FFMA R2, R17, R24, R2 ;  /* 0x0000001811027223 */ /* 0x008fc80000000002 */
[----:B----4-:R-:W-:Y:S02]  /*8230*/  FFMA R22, R21, R22, R2 ;  /* 0x0000001615167223 */ /* 0x010fe40000000002 */
[----:B------:R-:W2:Y:S02]  /*8240*/  LDC.64 R2, c[0x0][0x3a8] ;  /* 0x0000ea00ff027b82 */ /* 0x000ea40000000a00 */
[----:B-----5:R-:W-:-:S04]  /*8250*/  FFMA R23, R23, R20, R22 ;  /* 0x0000001417177223 */ /* 0x020fc80000000016 */
[----:B------:R-:W-:-:S04]  /*8260*/  FFMA R5, R18, R5, R23 ;  /* 0x0000000512057223 */ /* 0x000fc80000000017 */
[----:B0-----:R-:W-:Y:S01]  /*8270*/  FFMA R5, R10, R9, R5 ;  /* 0x000000090a057223 */ /* 0x001fe20000000005 */
[----:B--2---:R-:W-:-:S04]  /*8280*/  IMAD.WIDE.U32 R2, R4, 0x4, R2 ;  /* 0x0000000404027825 */ /* 0x004fc800078e0002 */
[----:B------:R-:W-:-:S04]  /*8290*/  FFMA R5, R14, R11, R5 ;  /* 0x0000000b0e057223 */ /* 0x000fc80000000005 */
[----:B-1----:R-:W-:-:S04]  /*82a0*/  FFMA R5, R28, R13, R5 ;  /* 0x0000000d1c057223 */ /* 0x002fc80000000005 */
[----:B------:R-:W-:-:S04]  /*82b0*/  FFMA R5, R12, R15, R5 ;  /* 0x0000000f0c057223 */ /* 0x000fc80000000005 */
[----:B------:R-:W-:-:S05]  /*82c0*/  FFMA R5, R6, R7, R5 ;  /* 0x0000000706057223 */ /* 0x000fca0000000005 */
[----:B------:R-:W-:Y:S01]  /*82d0*/  STG.E desc[UR8][R2.64], R5 ;  /* 0x0000000502007986 */ /* 0x000fe2000c101908 */
[----:B------:R-:W-:Y:S05]  /*82e0*/  EXIT ;  /* 0x000000000000794d */ /* 0x000fea0003800000 */
.L_x_5:
[----:B------:R-:W-:-:S00]  /*82f0*/  BRA `(.L_x_5) ;  /* 0xfffffffc00fc7947 */ /* 0x000fc0000383ffff */
[----:B------:R-:W-:-:S00]  /*8300*/  NOP ;  /* 0x0000000000007918 */ /* 0x000fc00000000000 */
[----:B------:R-:W-:-:S00]  /*8310*/  NOP ;  /* 0x0000000000007918 */ /* 0x000fc00000000000 */
[----:B------:R-:W-:-:S00]  /*8320*/  NOP ;  /* 0x0000000000007918 */ /* 0x000fc00000000000 */
[----:B------:R-:W-:-:S00]  /*8330*/  NOP ;  /* 0x0000000000007918 */ /* 0x000fc00000000000 */
[----:B------:R-:W-:-:S00]  /*8340*/  NOP ;  /* 0x0000000000007918 */ /* 0x000fc00000000000 */
[----:B------:R-:W-:-:S00]  /*8350*/  NOP ;  /* 0x0000000000007918 */ /* 0x000fc00000000000 */
[----:B------:R-:W-:-:S00]  /*8360*/  NOP ;  /* 0x0000000000007918 */ /* 0x000fc00000000000 */
[----:B------:R-:W-:-:S00]  /*8370*/  NOP ;  /* 0x0000000000007918 */ /* 0x000fc00000000000 */
.L_x_17:


//--------------------- .text._Z21mul_kernel_shared_csriiiPKiPKfS2_Pfii --------------------------
	.section	.text._Z21mul_kernel_shared_csriiiPKiPKfS2_Pfii,"ax",@progbits
	.align	128
.text._Z21mul_kernel_shared_csriiiPKiPKfS2_Pfii:
        .type           _Z21mul_kernel_shared_csriiiPKiPKfS2_Pfii,@function
        .size           _Z21mul_kernel_shared_csriiiPKiPKfS2_Pfii,(.L_x_18 - _Z21mul_kernel_shared_csriiiPKiPKfS2_Pfii)
        .other          _Z21mul_kernel_shared_csriiiPKiPKfS2_Pfii,@"STO_CUDA_ENTRY STV_DEFAULT"
_Z21mul_kernel_shared_csriiiPKiPKfS2_Pfii:
        /* <DEDUP_REMOVED lines=16> */
.L_x_10:
[----:B------:R-:W0:Y:S01]  /*0100*/  LDCU UR7, c[0x0][0x380] ;  /* 0x00007000ff0777ac */ /* 0x000e220008000800 */
[----:B-1----:R-:W-:Y:S01]  /*0110*/  IADD3 R2, PT, PT, R8, UR4, RZ ;  /* 0x0000000408027c10 */ /* 0x002fe2000fffe0ff */
[----:B------:R-:W-:Y:S01]  /*0120*/  BSSY.RECONVERGENT B0, `(.L_x_7) ;  /* 0x0000011000007945 */ /* 0x000fe20003800200 */
[----:B------:R-:W1:Y:S02]  /*0130*/  LDCU UR6, c[0x0][0x3b0] ;  /* 0x00007600ff0677ac */ /* 0x000e640008000800 */
[----:B0-----:R-:W-:-:S04]  /*0140*/  ISETP.GE.AND P0, PT, R2, UR7, PT ;  /* 0x0000000702007c0c */ /* 0x001fc8000bf06270 */
[----:B-1----:R-:W-:-:S13]  /*0150*/  ISETP.GE.OR P0, PT, R8, UR6, P0 ;  /* 0x0000000608007c0c */ /* 0x002fda0008706670 */
[----:B------:R-:W-:Y:S05]  /*0160*/  @P0 BRA `(.L_x_8) ;  /* 0x0000000000300947 */ /* 0x000fea0003800000 */
[----:B------:R-:W0:Y:S01]  /*0170*/  LDC.64 R4, c[0x0][0x3a0] ;  /* 0x0000e800ff047b82 */ /* 0x000e220000000a00 */
[----:B------:R-:W-:Y:S02]  /*0180*/  MOV R7, R2 ;  /* 0x0000000200077202 */ /* 0x000fe40000000f00 */
[----:B------:R-:W-:-:S07]  /*0190*/  MOV R6, R8 ;  /* 0x0000000800067202 */ /* 0x000fce0000000f00 */
.L_x_9:
        /* <DEDUP_REMOVED lines=9> */
.L_x_8:
[----:B------:R-:W-:Y:S05]  /*0230*/  BSYNC.RECONVERGENT B0 ;  /* 0x0000000000007941 */ /* 0x000fea0003800200 */
.L_x_7:
[----:B------:R-:W-:Y:S01]  /*0240*/  BAR.SYNC.DEFER_BLOCKING 0x0 ;  /* 0x0000000000007b1d */ /* 0x000fe20000010000 */
[----:B------:R-:W-:-:S04]  /*0250*/  UIADD3 UR4, UPT, UPT, UR4, UR6, URZ ;  /* 0x0000000604047290 */ /* 0x000fc8000fffe0ff */
[----:B------:R-:W-:-:S09]  /*0260*/  UISETP.GE.AND UP0, UPT, UR4, UR7, UPT ;  /* 0x000000070400728c */ /* 0x000fd2000bf06270 */
[----:B------:R-:W-:Y:S05]  /*0270*/  BRA.U !UP0, `(.L_x_10) ;  /* 0xfffffffd08a07547 */ /* 0x000fea000b83ffff */
.L_x_6:
[----:B------:R-:W0:Y:S01]  /*0280*/  LDCU UR4, c[0x0][0x3b4] ;  /* 0x00007680ff0477ac */ /* 0x000e220008000800 */
[----:B------:R-:W-:Y:S01]  /*0290*/  HFMA2 R5, -RZ, RZ, 0, 0 ;  /* 0x00000000ff057431 */ /* 0x000fe200000001ff */
[----:B0-----:R-:W-:-:S09]  /*02a0*/  UISETP.GE.AND UP0, UPT, UR4, 0x1, UPT ;  /* 0x000000010400788c */ /* 0x001fd2000bf06270 */
[----:B------:R-:W-:Y:S05]  /*02b0*/  BRA.U !UP0, `(.L_x_11) ;  /* 0x00000009089c7547 */ /* 0x000fea000b800000 */
[----:B------:R-:W-:Y:S01]  /*02c0*/  UISETP.GE.U32.AND UP1, UPT, UR4, 0x8, UPT ;  /* 0x000000080400788c */ /* 0x000fe2000bf26070 */
[----:B------:R-:W-:Y:S01]  /*02d0*/  MOV R5, RZ ;  /* 0x000000ff00057202 */ /* 0x000fe20000000f00 */
[----:B------:R-:W-:Y:S01]  /*02e0*/  ULOP3.LUT UR7, UR4, 0x7, URZ, 0xc0, !UPT ;  /* 0x0000000704077892 */ /* 0x000fe2000f8ec0ff */
[----:B------:R-:W-:-:S03]  /*02f0*/  MOV R3, RZ ;  /* 0x000000ff00037202 */ /* 0x000fc60000000f00 */
[----:B------:R-:W-:-:S03]  /*0300*/  UISETP.NE.AND UP0, UPT, UR7, URZ, UPT ;  /* 0x000000ff0700728c */ /* 0x000fc6000bf05270 */
[----:B------:R-:W-:Y:S08]  /*0310*/  BRA.U !UP1, `(.L_x_12) ;  /* 0x0000000509347547 */ /* 0x000ff0000b800000 */
[----:B------:R-:W0:Y:S01]  /*0320*/  S2UR UR6, SR_CgaCtaId ;  /* 0x00000000000679c3 */ /* 0x000e220000008800 */
[----:B------:R-:W-:Y:S01]  /*0330*/  ULOP3.LUT UR8, UR4, 0x7ffffff8, URZ, 0xc0, !UPT ;  /* 0x7ffffff804087892 */ /* 0x000fe2000f8ec0ff */
[----:B-1----:R-:W-:Y:S01]  /*0340*/  IADD3 R2, PT, PT, R0, 0x1000, RZ ;  /* 0x0000100000027810 */ /* 0x002fe20007ffe0ff */
[----:B------:R-:W-:Y:S01]  /*0350*/  UMOV UR5, 0x400 ;  /* 0x0000040000057882 */ /* 0x000fe20000000000 */
[----:B------:R-:W-:Y:S01]  /*0360*/  MOV R5, RZ ;  /* 0x000000ff00057202 */ /* 0x000fe20000000f00 */
[----:B------:R-:W-:Y:S02]  /*0370*/  UIADD3 UR9, UPT, UPT, -UR8, URZ, URZ ;  /* 0x000000ff08097290 */ /* 0x000fe4000fffe1ff */
[----:B------:R-:W-:Y:S01]  /*0380*/  MOV R3, UR8 ;  /* 0x0000000800037c02 */ /* 0x000fe20008000f00 */
[----:B0-----:R-:W-:-:S12]  /*0390*/  ULEA UR5, UR6, UR5, 0x18 ;  /* 0x0000000506057291 */ /* 0x001fd8000f8ec0ff */
.L_x_13:
[----:B------:R-:W0:Y:S01]  /*03a0*/  LDC.64 R12, c[0x0][0x390] ;  /* 0x0000e400ff0c7b82 */ /* 0x000e220000000a00 */
[C---:B------:R-:W-:Y:S02]  /*03b0*/  IADD3 R23, PT, PT, R2.reuse, -0x1000, RZ ;  /* 0xfffff00002177810 */ /* 0x040fe40007ffe0ff */
[C---:B------:R-:W-:Y:S02]  /*03c0*/  IADD3 R21, PT, PT, R2.reuse, -0xc00, RZ ;  /* 0xfffff40002157810 */ /* 0x040fe40007ffe0ff */
[C---:B------:R-:W-:Y:S02]  /*03d0*/  IADD3 R25, PT, PT, R2.reuse, -0x800, RZ ;  /* 0xfffff80002197810 */ /* 0x040fe40007ffe0ff */
[C---:B------:R-:W-:Y:S02]  /*03e0*/  IADD3 R11, PT, PT, R2.reuse, -0x400, RZ ;  /* 0xfffffc00020b7810 */ /* 0x040fe40007ffe0ff */
[----:B------:R-:W-:Y:S01]  /*03f0*/  IADD3 R8, PT, PT, R2, 0x400, RZ ;  /* 0x0000040002087810 */ /* 0x000fe20007ffe0ff */
[----:B0-----:R-:W-:-:S04]  /*0400*/  IMAD.WIDE.U32 R14, R23, 0x4, R12 ;  /* 0x00000004170e7825 */ /* 0x001fc800078e000c */
[--C-:B------:R-:W-:Y:S01]  /*0410*/  IMAD.WIDE.U32 R18, R21, 0x4, R12.reuse ;  /* 0x0000000415127825 */ /* 0x100fe200078e000c */
[----:B------:R0:W2:Y:S03]  /*0420*/  LDG.E R4, desc[UR10][R14.64] ;  /* 0x0000000a0e047981 */ /* 0x0000a6000c1e1900 */
[--C-:B------:R-:W-:Y:S01]  /*0430*/  IMAD.WIDE.U32 R26, R25, 0x4, R12.reuse ;  /* 0x00000004191a7825 */ /* 0x100fe200078e000c */
[----:B------:R1:W3:Y:S03]  /*0440*/  LDG.E R6, desc[UR10][R18.64] ;  /* 0x0000000a12067981 */ /* 0x0002e6000c1e1900 */
[--C-:B------:R-:W-:Y:S02]  /*0450*/  IMAD.WIDE.U32 R16, R11, 0x4, R12.reuse ;  /* 0x000000040b107825 */ /* 0x100fe400078e000c */
[----:B------:R-:W4:Y:S02]  /*0460*/  LDG.E R27, desc[UR10][R26.64] ;  /* 0x0000000a1a1b7981 */ /* 0x000f24000c1e1900 */
[C---:B------:R-:W-:Y:S01]  /*0470*/  IMAD.WIDE.U32 R28, R2.reuse, 0x4, R12 ;  /* 0x00000004021c7825 */ /* 0x040fe200078e000c */
[----:B------:R-:W-:-:S03]  /*0480*/  IADD3 R7, PT, PT, R2, 0x800, RZ ;  /* 0x0000080002077810 */ /* 0x000fc60007ffe0ff */
[--C-:B0-----:R-:W-:Y:S01]  /*0490*/  IMAD.WIDE.U32 R14, R8, 0x4, R12.reuse ;  /* 0x00000004080e7825 */ /* 0x101fe200078e000c */
[----:B------:R-:W5:Y:S04]  /*04a0*/  LDG.E R10, desc[UR10][R28.64] ;  /* 0x0000000a1c0a7981 */ /* 0x000f68000c1e1900 */
[----:B------:R0:W5:Y:S01]  /*04b0*/  LDG.E R26, desc[UR10][R16.64] ;  /* 0x0000000a101a7981 */ /* 0x000162000c1e1900 */
[----:B------:R-:W-:Y:S01]  /*04c0*/  IADD3 R9, PT, PT, R2, 0xc00, RZ ;  /* 0x00000c0002097810 */ /* 0x000fe20007ffe0ff */
[--C-:B-1----:R-:W-:Y:S02]  /*04d0*/  IMAD.WIDE.U32 R18, R7, 0x4, R12.reuse ;  /* 0x0000000407127825 */ /* 0x102fe400078e000c */
[----:B------:R-:W5:Y:S01]  /*04e0*/  LDG.E R14, desc[UR10][R14.64] ;  /* 0x0000000a0e0e7981 */ /* 0x000f62000c1e1900 */
[----:B0-----:R-:W0:Y:S01]  /*04f0*/  LDC.64 R16, c[0x0][0x398] ;  /* 0x0000e600ff107b82 */ /* 0x001e220000000a00 */
[----:B------:R-:W-:-:S02]  /*0500*/  IMAD.WIDE.U32 R12, R9, 0x4, R12 ;  /* 0x00000004090c7825 */ /* 0x000fc400078e000c */
[----:B------:R-:W5:Y:S04]  /*0510*/  LDG.E R18, desc[UR10][R18.64] ;  /* 0x0000000a12127981 */ /* 0x000f68000c1e1900 */
[----:B------:R-:W5:Y:S01]  /*0520*/  LDG.E R12, desc[UR10][R12.64] ;  /* 0x0000000a0c0c7981 */ /* 0x000f62000c1e1900 */
[----:B0-----:R-:W-:-:S04]  /*0530*/  IMAD.WIDE.U32 R22, R23, 0x4, R16 ;  /* 0x0000000417167825 */ /* 0x001fc800078e0010 */
[--C-:B------:R-:W-:Y:S02]  /*0540*/  IMAD.WIDE.U32 R20, R21, 0x4, R16.reuse ;  /* 0x0000000415147825 */ /* 0x100fe400078e0010 */
[----:B------:R-:W5:Y:S02]  /*0550*/  LDG.E R22, desc[UR10][R22.64] ;  /* 0x0000000a16167981 */ /* 0x000f64000c1e1900 */
[--C-:B------:R-:W-:Y:S02]  /*0560*/  IMAD.WIDE.U32 R24, R25, 0x4, R16.reuse ;  /* 0x0000000419187825 */ /* 0x100fe400078e0010 */
[----:B------:R0:W5:Y:S02]  /*0570*/  LDG.E R13, desc[UR10][R20.64] ;  /* 0x0000000a140d7981 */ /* 0x000164000c1e1900 */
[--C-:B------:R-:W-:Y:S02]  /*0580*/  IMAD.WIDE.U32 R28, R11, 0x4, R16.reuse ;  /* 0x000000040b1c7825 */ /* 0x100fe400078e0010 */
[----:B------:R1:W5:Y:S04]  /*0590*/  LDG.E R11, desc[UR10][R24.64] ;  /* 0x0000000a180b7981 */ /* 0x000368000c1e1900 */
[----:B------:R1:W5:Y:S01]  /*05a0*/  LDG.E R15, desc[UR10][R28.64] ;  /* 0x0000000a1c0f7981 */ /* 0x000362000c1e1900 */
[----:B0-----:R-:W-:-:S04]  /*05b0*/  IMAD.WIDE.U32 R20, R2, 0x4, R16 ;  /* 0x0000000402147825 */ /* 0x001fc800078e0010 */
[--C-:B-1----:R-:W-:Y:S02]  /*05c0*/  IMAD.WIDE.U32 R24, R8, 0x4, R16.reuse ;  /* 0x0000000408187825 */ /* 0x102fe400078e0010 */
[----:B------:R0:W5:Y:S02]  /*05d0*/  LDG.E R8, desc[UR10][R20.64] ;  /* 0x0000000a14087981 */ /* 0x000164000c1e1900 */
[--C-:B------:R-:W-:Y:S02]  /*05e0*/  IMAD.WIDE.U32 R28, R7, 0x4, R16.reuse ;  /* 0x00000004071c7825 */ /* 0x100fe400078e0010 */
[----:B------:R-:W5:Y:S02]  /*05f0*/  LDG.E R7, desc[UR10][R24.64] ;  /* 0x0000000a18077981 */ /* 0x000f64000c1e1900 */
[----:B------:R-:W-:Y:S02]  /*0600*/  IMAD.WIDE.U32 R16, R9, 0x4, R16 ;  /* 0x0000000409107825 */ /* 0x000fe400078e0010 */
[----:B------:R-:W5:Y:S04]  /*0610*/  LDG.E R9, desc[UR10][R28.64] ;  /* 0x0000000a1c097981 */ /* 0x000f68000c1e1900 */
[----:B------:R-:W5:Y:S01]  /*0620*/  LDG.E R16, desc[UR10][R16.64] ;  /* 0x0000000a10107981 */ /* 0x000f62000c1e1900 */
[----:B------:R-:W-:-:S04]  /*0630*/  UIADD3 UR9, UPT, UPT, UR9, 0x8, URZ ;  /* 0x0000000809097890 */ /* 0x000fc8000fffe0ff */
[----:B------:R-:W-:Y:S01]  /*0640*/  UISETP.NE.AND UP1, UPT, UR9, URZ, UPT ;  /* 0x000000ff0900728c */ /* 0x000fe2000bf25270 */
[----:B------:R-:W-:Y:S02]  /*0650*/  IADD3 R2, PT, PT, R2, 0x2000, RZ ;  /* 0x0000200002027810 */ /* 0x000fe40007ffe0ff */
[----:B--2---:R-:W-:Y:S02]  /*0660*/  LEA R4, R4, UR5, 0x2 ;  /* 0x0000000504047c11 */ /* 0x004fe4000f8e10ff */
[----:B---3--:R-:W-:-:S04]  /*0670*/  LEA R6, R6, UR5, 0x2 ;  /* 0x0000000506067c11 */ /* 0x008fc8000f8e10ff */
[----:B------:R-:W1:Y:S01]  /*0680*/  LDS R4, [R4] ;  /* 0x0000000004047984 */ /* 0x000e620000000800 */
[----:B----4-:R-:W-:-:S03]  /*0690*/  LEA R27, R27, UR5, 0x2 ;  /* 0x000000051b1b7c11 */ /* 0x010fc6000f8e10ff */
[----:B------:R-:W2:Y:S04]  /*06a0*/  LDS R6, [R6] ;  /* 0x0000000006067984 */ /* 0x000ea80000000800 */
[----:B0-----:R-:W0:Y:S01]  /*06b0*/  LDS R20, [R27] ;  /* 0x000000001b147984 */ /* 0x001e220000000800 */
[----:B-----5:R-:W-:Y:S02]  /*06c0*/  LEA R19, R10, UR5, 0x2 ;  /* 0x000000050a137c11 */ /* 0x020fe4000f8e10ff */
[----:B------:R-:W-:-:S04]  /*06d0*/  LEA R26, R26, UR5, 0x2 ;  /* 0x000000051a1a7c11 */ /* 0x000fc8000f8e10ff */
        /* <DEDUP_REMOVED lines=8> */
[----:B-1----:R-:W-:-:S04]  /*0760*/  FFMA R4, R22, R4, R5 ;  /* 0x0000000416047223 */ /* 0x002fc80000000005 */
[----:B--2---:R-:W-:-:S04]  /*0770*/  FFMA R4, R13, R6, R4 ;  /* 0x000000060d047223 */ /* 0x004fc80000000004 */
[----:B0-----:R-:W-:-:S04]  /*0780*/  FFMA R4, R11, R20, R4 ;  /* 0x000000140b047223 */ /* 0x001fc80000000004 */
[----:B---3--:R-:W-:-:S04]  /*0790*/  FFMA R15, R15, R10, R4 ;  /* 0x0000000a0f0f7223 */ /* 0x008fc80000000004 */
[----:B------:R-:W-:-:S04]  /*07a0*/  FFMA R8, R8, R19, R15 ;  /* 0x0000001308087223 */ /* 0x000fc8000000000f */
[----:B----4-:R-:W-:-:S04]  /*07b0*/  FFMA R8, R7, R14, R8 ;  /* 0x0000000e07087223 */ /* 0x010fc80000000008 */
[----:B-----5:R-:W-:-:S04]  /*07c0*/  FFMA R9, R9, R18, R8 ;  /* 0x0000001209097223 */ /* 0x020fc80000000008 */
[----:B------:R-:W-:Y:S01]  /*07d0*/  FFMA R5, R16, R12, R9 ;  /* 0x0000000c10057223 */ /* 0x000fe20000000009 */
[----:B------:R-:W-:Y:S06]  /*07e0*/  BRA.U UP1, `(.L_x_13) ;  /* 0xfffffff901ec7547 */ /* 0x000fec000b83ffff */
.L_x_12:
[----:B------:R-:W-:Y:S05]  /*07f0*/  BRA.U !UP0, `(.L_x_11) ;  /* 0x00000005084c7547 */ /* 0x000fea000b800000 */
[----:B------:R-:W-:Y:S02]  /*0800*/  UISETP.GE.U32.AND UP0, UPT, UR7, 0x4, UPT ;  /* 0x000000040700788c */ /* 0x000fe4000bf06070 */
[----:B------:R-:W-:-:S04]  /*0810*/  ULOP3.LUT UR8, UR4, 0x3, URZ, 0xc0, !UPT ;  /* 0x0000000304087892 */ /* 0x000fc8000f8ec0ff */
[----:B------:R-:W-:-:S03]  /*0820*/  UISETP.NE.AND UP1, UPT, UR8, URZ, UPT ;  /* 0x000000ff0800728c */ /* 0x000fc6000bf25270 */
[----:B------:R-:W-:Y:S08]  /*0830*/  BRA.U !UP0, `(.L_x_14) ;  /* 0x0000000108987547 */ /* 0x000ff0000b800000 */
[----:B------:R-:W0:Y:S01]  /*0840*/  LDC.64 R20, c[0x0][0x390] ;  /* 0x0000e400ff147b82 */ /* 0x000e220000000a00 */
[----:B------:R-:W-:-:S04]  /*0850*/  LEA R11, R3, R0, 0xa ;  /* 0x00000000030b7211 */ /* 0x000fc800078e50ff */
[C---:B------:R-:W-:Y:S02]  /*0860*/  IADD3 R15, PT, PT, R11.reuse, 0x400, RZ ;  /* 0x000004000b0f7810 */ /* 0x040fe40007ffe0ff */
[C---:B------:R-:W-:Y:S01]  /*0870*/  IADD3 R23, PT, PT, R11.reuse, 0x800, RZ ;  /* 0x000008000b177810 */ /* 0x040fe20007ffe0ff */
[----:B------:R-:W2:Y:S01]  /*0880*/  LDC.64 R6, c[0x0][0x398] ;  /* 0x0000e600ff067b82 */ /* 0x000ea20000000a00 */
[C---:B------:R-:W-:Y:S01]  /*0890*/  IADD3 R25, PT, PT, R11.reuse, 0xc00, RZ ;  /* 0x00000c000b197810 */ /* 0x040fe20007ffe0ff */
[----:B0-----:R-:W-:-:S04]  /*08a0*/  IMAD.WIDE.U32 R12, R11, 0x4, R20 ;  /* 0x000000040b0c7825 */ /* 0x001fc800078e0014 */
[--C-:B------:R-:W-:Y:S01]  /*08b0*/  IMAD.WIDE.U32 R16, R15, 0x4, R20.reuse ;  /* 0x000000040f107825 */ /* 0x100fe200078e0014 */
[----:B-1----:R0:W3:Y:S03]  /*08c0*/  LDG.E R2, desc[UR10][R12.64] ;  /* 0x0000000a0c027981 */ /* 0x0020e6000c1e1900 */
[--C-:B------:R-:W-:Y:S01]  /*08d0*/  IMAD.WIDE.U32 R18, R23, 0x4, R20.reuse ;  /* 0x0000000417127825 */ /* 0x100fe200078e0014 */
[----:B------:R-:W4:Y:S03]  /*08e0*/  LDG.E R4, desc[UR10][R16.64] ;  /* 0x0000000a10047981 */ /* 0x000f26000c1e1900 */
[----:B------:R-:W-:Y:S01]  /*08f0*/  IMAD.WIDE.U32 R20, R25, 0x4, R20 ;  /* 0x0000000419147825 */ /* 0x000fe200078e0014 */
[----:B------:R-:W5:Y:S04]  /*0900*/  LDG.E R9, desc[UR10][R18.64] ;  /* 0x0000000a12097981 */ /* 0x000f68000c1e1900 */
[----:B------:R-:W5:Y:S01]  /*0910*/  LDG.E R8, desc[UR10][R20.64] ;  /* 0x0000000a14087981 */ /* 0x000f62000c1e1900 */
[----:B--2---:R-:W-:-:S04]  /*0920*/  IMAD.WIDE.U32 R10, R11, 0x4, R6 ;  /* 0x000000040b0a7825 */ /* 0x004fc800078e0006 */
[--C-:B------:R-:W-:Y:S02]  /*0930*/  IMAD.WIDE.U32 R14, R15, 0x4, R6.reuse ;  /* 0x000000040f0e7825 */ /* 0x100fe400078e0006 */
[----:B------:R-:W2:Y:S02]  /*0940*/  LDG.E R10, desc[UR10][R10.64] ;  /* 0x0000000a0a0a7981 */ /* 0x000ea4000c1e1900 */
[--C-:B0-----:R-:W-:Y:S02]  /*0950*/  IMAD.WIDE.U32 R12, R23, 0x4, R6.reuse ;  /* 0x00000004170c7825 */ /* 0x101fe400078e0006 */
[----:B------:R-:W2:Y:S02]  /*0960*/  LDG.E R15, desc[UR10][R14.64] ;  /* 0x0000000a0e0f7981 */ /* 0x000ea4000c1e1900 */
[----:B------:R-:W-:Y:S02]  /*0970*/  IMAD.WIDE.U32 R6, R25, 0x4, R6 ;  /* 0x0000000419067825 */ /* 0x000fe400078e0006 */
[----:B------:R-:W2:Y:S04]  /*0980*/  LDG.E R13, desc[UR10][R12.64] ;  /* 0x0000000a0c0d7981 */ /* 0x000ea8000c1e1900 */
[----:B------:R-:W2:Y:S01]  /*0990*/  LDG.E R7, desc[UR10][R6.64] ;  /* 0x0000000a06077981 */ /* 0x000ea2000c1e1900 */
[----:B------:R-:W0:Y:S01]  /*09a0*/  S2UR UR6, SR_CgaCtaId ;  /* 0x00000000000679c3 */ /* 0x000e220000008800 */
[----:B------:R-:W-:Y:S01]  /*09b0*/  UMOV UR5, 0x400 ;  /* 0x0000040000057882 */ /* 0x000fe20000000000 */
[----:B------:R-:W-:Y:S01]  /*09c0*/  IADD3 R3, PT, PT, R3, 0x4, RZ ;  /* 0x0000000403037810 */ /* 0x000fe20007ffe0ff */
[----:B0-----:R-:W-:-:S06]  /*09d0*/  ULEA UR5, UR6, UR5, 0x18 ;  /* 0x0000000506057291 */ /* 0x001fcc000f8ec0ff */
[----:B---3--:R-:W-:Y:S02]  /*09e0*/  LEA R2, R2, UR5, 0x2 ;  /* 0x0000000502027c11 */ /* 0x008fe4000f8e10ff */
[----:B----4-:R-:W-:-:S04]  /*09f0*/  LEA R4, R4, UR5, 0x2 ;  /* 0x0000000504047c11 */ /* 0x010fc8000f8e10ff */
[----:B------:R-:W2:Y:S01]  /*0a00*/  LDS R2, [R2] ;  /* 0x0000000002027984 */ /* 0x000ea20000000800 */
[----:B-----5:R-:W-:-:S03]  /*0a10*/  LEA R9, R9, UR5, 0x2 ;  /* 0x0000000509097c11 */ /* 0x020fc6000f8e10ff */
[----:B------:R-:W0:Y:S01]  /*0a20*/  LDS R4, [R4] ;  /* 0x0000000004047984 */ /* 0x000e220000000800 */
[----:B------:R-:W-:-:S03]  /*0a30*/  LEA R8, R8, UR5, 0x2 ;  /* 0x0000000508087c11 */ /* 0x000fc6000f8e10ff */
[----:B------:R-:W1:Y:S04]  /*0a40*/  LDS R9, [R9] ;  /* 0x0000000009097984 */ /* 0x000e680000000800 */
[----:B------:R-:W3:Y:S01]  /*0a50*/  LDS R8, [R8] ;  /* 0x0000000008087984 */ /* 0x000ee20000000800 */
[----:B--2---:R-:W-:-:S04]  /*0a60*/  FFMA R10, R10, R2, R5 ;  /* 0x000000020a0a7223 */ /* 0x004fc80000000005 */
[----:B0-----:R-:W-:-:S04]  /*0a70*/  FFMA R10, R15, R4, R10 ;  /* 0x000000040f0a7223 */ /* 0x001fc8000000000a */
[----:B-1----:R-:W-:-:S04]  /*0a80*/  FFMA R10, R13, R9, R10 ;  /* 0x000000090d0a7223 */ /* 0x002fc8000000000a */
[----:B---3--:R-:W-:-:S07]  /*0a90*/  FFMA R5, R7, R8, R10 ;  /* 0x0000000807057223 */ /* 0x008fce000000000a */
.L_x_14:
[----:B------:R-:W-:Y:S05]  /*0aa0*/  BRA.U !UP1, `(.L_x_11) ;  /* 0x0000000109a07547 */ /* 0x000fea000b800000 */
[----:B------:R-:W-:Y:S02]  /*0ab0*/  UISETP.NE.AND UP0, UPT, UR8, 0x1, UPT ;  /* 0x000000010800788c */ /* 0x000fe4000bf05270 */
[----:B------:R-:W-:-:S04]  /*0ac0*/  ULOP3.LUT UR4, UR4, 0x1, URZ, 0xc0, !UPT ;  /* 0x0000000104047892 */ /* 0x000fc8000f8ec0ff */
[----:B------:R-:W-:-:S03]  /*0ad0*/  UISETP.NE.U32.AND UP1, UPT, UR4, 0x1, UPT ;  /* 0x000000010400788c */ /* 0x000fc6000bf25070 */
[----:B------:R-:W-:Y:S08]  /*0ae0*/  BRA.U !UP0, `(.L_x_15) ;  /* 0x0000000108587547 */ /* 0x000ff0000b800000 */
[----:B------:R-:W0:Y:S01]  /*0af0*/  LDC.64 R6, c[0x0][0x390] ;  /* 0x0000e400ff067b82 */ /* 0x000e220000000a00 */
[----:B-1----:R-:W-:-:S04]  /*0b00*/  LEA R9, R3, R0, 0xa ;  /* 0x0000000003097211 */ /* 0x002fc800078e50ff */
[C---:B------:R-:W-:Y:S01]  /*0b10*/  IADD3 R15, PT, PT, R9.reuse, 0x400, RZ ;  /* 0x00000400090f7810 */ /* 0x040fe20007ffe0ff */
[----:B0-----:R-:W-:-:S04]  /*0b20*/  IMAD.WIDE.U32 R10, R9, 0x4, R6 ;  /* 0x00000004090a7825 */ /* 0x001fc800078e0006 */
[----:B------:R-:W-:Y:S02]  /*0b30*/  IMAD.WIDE.U32 R12, R15, 0x4, R6 ;  /* 0x000000040f0c7825 */ /* 0x000fe400078e0006 */
[----:B------:R-:W2:Y:S01]  /*0b40*/  LDG.E R10, desc[UR10][R10.64] ;  /* 0x0000000a0a0a7981 */ /* 0x000ea2000c1e1900 */
[----:B------:R-:W0:Y:S03]  /*0b50*/  LDC.64 R6, c[0x0][0x398] ;  /* 0x0000e600ff067b82 */ /* 0x000e260000000a00 */
[----:B------:R-:W3:Y:S01]  /*0b60*/  LDG.E R12, desc[UR10][R12.64] ;  /* 0x0000000a0c0c7981 */ /* 0x000ee2000c1e1900 */
[----:B0-----:R-:W-:-:S04]  /*0b70*/  IMAD.WIDE.U32 R8, R9, 0x4, R6 ;  /* 0x0000000409087825 */ /* 0x001fc800078e0006 */
[----:B------:R-:W-:Y:S02]  /*0b80*/  IMAD.WIDE.U32 R6, R15, 0x4, R6 ;  /* 0x000000040f067825 */ /* 0x000fe400078e0006 */
[----:B------:R-:W4:Y:S04]  /*0b90*/  LDG.E R8, desc[UR10][R8.64] ;  /* 0x0000000a08087981 */ /* 0x000f28000c1e1900 */
[----:B------:R-:W5:Y:S01]  /*0ba0*/  LDG.E R6, desc[UR10][R6.64] ;  /* 0x0000000a06067981 */ /* 0x000f62000c1e1900 */
[----:B------:R-:W0:Y:S01]  /*0bb0*/  S2UR UR5, SR_CgaCtaId ;  /* 0x00000000000579c3 */ /* 0x000e220000008800 */
[----:B------:R-:W-:Y:S01]  /*0bc0*/  UMOV UR4, 0x400 ;  /* 0x0000040000047882 */ /* 0x000fe20000000000 */
[----:B------:R-:W-:Y:S01]  /*0bd0*/  IADD3 R3, PT, PT, R3, 0x2, RZ ;  /* 0x0000000203037810 */ /* 0x000fe20007ffe0ff */
[----:B0-----:R-:W-:-:S06]  /*0be0*/  ULEA UR4, UR5, UR4, 0x18 ;  /* 0x0000000405047291 */ /* 0x001fcc000f8ec0ff */
[----:B--2---:R-:W-:Y:S02]  /*0bf0*/  LEA R2, R10, UR4, 0x2 ;  /* 0x000000040a027c11 */ /* 0x004fe4000f8e10ff */
[----:B---3--:R-:W-:-:S04]  /*0c00*/  LEA R4, R12, UR4, 0x2 ;  /* 0x000000040c047c11 */ /* 0x008fc8000f8e10ff */
[----:B------:R-:W4:Y:S04]  /*0c10*/  LDS R2, [R2] ;  /* 0x0000000002027984 */ /* 0x000f280000000800 */
[----:B------:R-:W5:Y:S01]  /*0c20*/  LDS R4, [R4] ;  /* 0x0000000004047984 */ /* 0x000f620000000800 */
[----:B----4-:R-:W-:-:S04]  /*0c30*/  FFMA R5, R8, R2, R5 ;  /* 0x0000000208057223 */ /* 0x010fc80000000005 */
[----:B-----5:R-:W-:-:S07]  /*0c40*/  FFMA R5, R6, R4, R5 ;  /* 0x0000000406057223 */ /* 0x020fce0000000005 */
.L_x_15:
[----:B------:R-:W-:Y:S05]  /*0c50*/  BRA.U UP1, `(.L_x_11) ;  /* 0x0000000101347547 */ /* 0x000fea000b800000 */
[----:B------:R-:W0:Y:S01]  /*0c60*/  LDC.64 R6, c[0x0][0x390] ;  /* 0x0000e400ff067b82 */ /* 0x000e220000000a00 */
[----:B-1----:R-:W-:-:S07]  /*0c70*/  LEA R9, R3, R0, 0xa ;  /* 0x0000000003097211 */ /* 0x002fce00078e50ff */
[----:B------:R-:W1:Y:S01]  /*0c80*/  LDC.64 R2, c[0x0][0x398] ;  /* 0x0000e600ff027b82 */ /* 0x000e620000000a00 */
[----:B0-----:R-:W-:-:S06]  /*0c90*/  IMAD.WIDE.U32 R6, R9, 0x4, R6 ;  /* 0x0000000409067825 */ /* 0x001fcc00078e0006 */
[----:B------:R-:W2:Y:S01]  /*0ca0*/  LDG.E R6, desc[UR10][R6.64] ;  /* 0x0000000a06067981 */ /* 0x000ea2000c1e1900 */
[----:B-1----:R-:W-:-:S06]  /*0cb0*/  IMAD.WIDE.U32 R2, R9, 0x4, R2 ;  /* 0x0000000409027825 */ /* 0x002fcc00078e0002 */
[----:B------:R-:W3:Y:S01]  /*0cc0*/  LDG.E R2, desc[UR10][R2.64] ;  /* 0x0000000a02027981 */ /* 0x000ee2000c1e1900 */
[----:B------:R-:W0:Y:S01]  /*0cd0*/  S2UR UR5, SR_CgaCtaId ;  /* 0x00000000000579c3 */ /* 0x000e220000008800 */
[----:B------:R-:W-:Y:S02]  /*0ce0*/  UMOV UR4, 0x400 ;  /* 0x0000040000047882 */ /* 0x000fe40000000000 */
[----:B0-----:R-:W-:-:S06]  /*0cf0*/  ULEA UR4, UR5, UR4, 0x18 ;  /* 0x0000000405047291 */ /* 0x001fcc000f8ec0ff */
[----:B--2---:R-:W-:-:S06]  /*0d00*/  LEA R4, R6, UR4, 0x2 ;  /* 0x0000000406047c11 */ /* 0x004fcc000f8e10ff */
[----:B------:R-:W3:Y:S02]  /*0d10*/  LDS R4, [R4] ;  /* 0x0000000004047984 */ /* 0x000ee40000000800 */
[----:B---3--:R-:W-:-:S07]  /*0d20*/  FFMA R5, R2, R4, R5 ;  /* 0x0000000402057223 */ /* 0x008fce0000000005 */
.L_x_11:
[----:B-1----:R-:W0:Y:S02]  /*0d30*/  LDC.64 R2, c[0x0][0x3a8] ;  /* 0x0000ea00ff027b82 */ /* 0x002e240000000a00 */
[----:B0-----:R-:W-:-:S05]  /*0d40*/  IMAD.WIDE.U32 R2, R0, 0x4, R2 ;  /* 0x0000000400027825 */ /* 0x001fca00078e0002 */
[----:B------:R-:W-:Y:S01]  /*0d50*/  STG.E desc[UR10][R2.64], R5 ;  /* 0x0000000502007986 */ /* 0x000fe2000c10190a */
[----:B------:R-:W-:Y:S05]  /*0d60*/  EXIT ;  /* 0x000000000000794d */ /* 0x000fea0003800000 */
.L_x_16:
        /* <DEDUP_REMOVED lines=9> */
.L_x_18:


//--------------------- .nv.shared._Z29mul_kernel_shared_csr_rollingiiiPKiPKfS2_Pfi --------------------------
	.section	.nv.shared._Z29mul_kernel_shared_csr_rollingiiiPKiPKfS2_Pfi,"aw",@nobits
	.sectionflags	@""
	.align	4
.nv.shared._Z29mul_kernel_shared_csr_rollingiiiPKiPKfS2_Pfi:
	.zero		5120


//--------------------- .nv.shared.reserved.0     --------------------------
	.section	.nv.shared.reserved.0,"aw",@nobits
	.weak		__nv_reservedSMEM_offset_0_alias
	.size		__nv_reservedSMEM_offset_0_alias, 0, 64
	.other		__nv_reservedSMEM_offset_0_alias,@"STO_CUDA_RESERVED_SHARED STV_DEFAULT"
__nv_reservedSMEM_offset_0_alias:
	.zero		0
	.zero		64


//--------------------- .nv.shared._Z21mul_kernel_shared_csriiiPKiPKfS2_Pfii --------------------------
	.section	.nv.shared._Z21mul_kernel_shared_csriiiPKiPKfS2_Pfii,"aw",@nobits
	.sectionflags	@""
	.align	4
.nv.shared._Z21mul_kernel_shared_csriiiPKiPKfS2_Pfii:
	.zero		5120


//--------------------- .nv.constant0._Z29mul_kernel_shared_csr_rollingiiiPKiPKfS2_Pfi --------------------------
	.section	.nv.constant0._Z29mul_kernel_shared_csr_rollingiiiPKiPKfS2_Pfi,"a",@progbits
	.sectionflags	@""
	.align	4
.nv.constant0._Z29mul_kernel_shared_csr_rollingiiiPKiPKfS2_Pfi:
	.zero		948


//--------------------- .nv.constant0._Z21mul_kernel_shared_csriiiPKiPKfS2_Pfii --------------------------
	.section	.nv.constant0._Z21mul_kernel_shared_csriiiPKiPKfS2_Pfii,"a",@progbits
	.sectionflags	@""
	.align	4
.nv.constant0._Z21mul_kernel_shared_csriiiPKiPKfS2_Pfii:
	.zero		952


//--------------------- SYMBOLS --------------------------

	.type		.nv.reservedSmem.offset0,@object
	.size		.nv.reservedSmem.offset0,0x4
	.type		.nv.reservedSmem.cap,@object
	.size		.nv.reservedSmem.cap,0x4
